//
// Generated by NVIDIA NVVM Compiler
//
// Compiler Build ID: CL-36424714
// Cuda compilation tools, release 13.0, V13.0.88
// Based on NVVM 20.0.0
//

.version 9.0
.target sm_100
.address_size 64

	// .globl	_Z10find_valuePclPllS0_S0_llS_iS0_
.extern .func __assertfail
(
	.param .b64 __assertfail_param_0,
	.param .b64 __assertfail_param_1,
	.param .b32 __assertfail_param_2,
	.param .b64 __assertfail_param_3,
	.param .b64 __assertfail_param_4
)
;
.global .align 1 .b8 __unnamed_1[93] = {118, 111, 105, 100, 32, 102, 105, 110, 100, 95, 118, 97, 108, 117, 101, 40, 99, 104, 97, 114, 32, 42, 44, 32, 108, 111, 110, 103, 44, 32, 108, 111, 110, 103, 32, 42, 44, 32, 108, 111, 110, 103, 44, 32, 108, 111, 110, 103, 32, 42, 44, 32, 108, 111, 110, 103, 32, 42, 44, 32, 108, 111, 110, 103, 44, 32, 108, 111, 110, 103, 44, 32, 99, 104, 97, 114, 32, 42, 44, 32, 105, 110, 116, 44, 32, 108, 111, 110, 103, 32, 42, 41};
.global .align 1 .b8 $str[8] = {105, 32, 60, 61, 32, 51, 53};
.global .align 1 .b8 $str$1[27] = {47, 116, 109, 112, 47, 115, 97, 115, 115, 95, 99, 117, 95, 116, 103, 106, 97, 99, 48, 95, 99, 47, 107, 46, 99, 117};
.global .align 1 .b8 $str$2[6] = {102, 97, 108, 115, 101};
.global .align 1 .b8 $str$3[35] = {115, 116, 114, 105, 110, 103, 95, 101, 110, 100, 95, 105, 110, 100, 101, 120, 32, 62, 61, 32, 110, 101, 119, 95, 108, 105, 110, 101, 95, 115, 116, 97, 114, 116};
.global .align 1 .b8 $str$4[6] = {106, 32, 60, 32, 110};
.global .align 1 .b8 $str$5[112] = {99, 117, 114, 114, 101, 110, 116, 95, 99, 104, 97, 114, 97, 99, 116, 101, 114, 32, 61, 61, 32, 39, 92, 110, 39, 32, 124, 124, 32, 99, 117, 114, 114, 101, 110, 116, 95, 99, 104, 97, 114, 97, 99, 116, 101, 114, 32, 61, 61, 32, 39, 92, 114, 39, 32, 124, 124, 32, 99, 117, 114, 114, 101, 110, 116, 95, 99, 104, 97, 114, 97, 99, 116, 101, 114, 32, 61, 61, 32, 39, 92, 116, 39, 32, 124, 124, 32, 99, 117, 114, 114, 101, 110, 116, 95, 99, 104, 97, 114, 97, 99, 116, 101, 114, 32, 61, 61, 32, 39, 32, 39};

.visible .entry _Z10find_valuePclPllS0_S0_llS_iS0_(
	.param .u64 .ptr .align 1 _Z10find_valuePclPllS0_S0_llS_iS0__param_0,
	.param .u64 _Z10find_valuePclPllS0_S0_llS_iS0__param_1,
	.param .u64 .ptr .align 1 _Z10find_valuePclPllS0_S0_llS_iS0__param_2,
	.param .u64 _Z10find_valuePclPllS0_S0_llS_iS0__param_3,
	.param .u64 .ptr .align 1 _Z10find_valuePclPllS0_S0_llS_iS0__param_4,
	.param .u64 .ptr .align 1 _Z10find_valuePclPllS0_S0_llS_iS0__param_5,
	.param .u64 _Z10find_valuePclPllS0_S0_llS_iS0__param_6,
	.param .u64 _Z10find_valuePclPllS0_S0_llS_iS0__param_7,
	.param .u64 .ptr .align 1 _Z10find_valuePclPllS0_S0_llS_iS0__param_8,
	.param .u32 _Z10find_valuePclPllS0_S0_llS_iS0__param_9,
	.param .u64 .ptr .align 1 _Z10find_valuePclPllS0_S0_llS_iS0__param_10
)
{
	.reg .pred 	%p<46>;
	.reg .b16 	%rs<25>;
	.reg .b32 	%r<162>;
	.reg .b64 	%rd<190>;

	ld.param.u64 	%rd52, [_Z10find_valuePclPllS0_S0_llS_iS0__param_0];
	ld.param.u64 	%rd46, [_Z10find_valuePclPllS0_S0_llS_iS0__param_1];
	ld.param.u64 	%rd48, [_Z10find_valuePclPllS0_S0_llS_iS0__param_3];
	ld.param.u64 	%rd53, [_Z10find_valuePclPllS0_S0_llS_iS0__param_5];
	ld.param.u64 	%rd54, [_Z10find_valuePclPllS0_S0_llS_iS0__param_8];
	cvta.to.global.u64 	%rd1, %rd52;
	cvta.to.global.u64 	%rd2, %rd53;
	cvta.to.global.u64 	%rd3, %rd54;
	mov.u32 	%r76, %ctaid.x;
	mov.u32 	%r77, %ntid.x;
	mul.lo.s32 	%r1, %r76, %r77;
	mov.u32 	%r78, %nctaid.x;
	mul.lo.s32 	%r79, %r77, %r78;
	cvt.s64.s32 	%rd4, %r79;
	add.s64 	%rd55, %rd4, %rd48;
	add.s64 	%rd5, %rd55, -1;
	or.b64  	%rd56, %rd5, %rd4;
	and.b64  	%rd57, %rd56, -4294967296;
	setp.ne.s64 	%p1, %rd57, 0;
	@%p1 bra 	$L__BB0_2;
	cvt.u32.u64 	%r80, %rd4;
	cvt.u32.u64 	%r81, %rd5;
	div.u32 	%r82, %r81, %r80;
	cvt.u64.u32 	%rd171, %r82;
	bra.uni 	$L__BB0_3;
$L__BB0_2:
	div.s64 	%rd171, %rd5, %rd4;
$L__BB0_3:
	mov.u32 	%r83, %tid.x;
	add.s32 	%r84, %r1, %r83;
	cvt.s64.s32 	%rd58, %r84;
	mul.lo.s64 	%rd173, %rd171, %rd58;
	setp.lt.s64 	%p2, %rd171, 1;
	setp.ge.s64 	%p3, %rd173, %rd48;
	or.pred  	%p4, %p2, %p3;
	@%p4 bra 	$L__BB0_64;
	add.s64 	%rd60, %rd173, %rd171;
	min.s64 	%rd10, %rd60, %rd48;
$L__BB0_5:
	ld.param.u64 	%rd170, [_Z10find_valuePclPllS0_S0_llS_iS0__param_10];
	ld.param.u64 	%rd166, [_Z10find_valuePclPllS0_S0_llS_iS0__param_2];
	cvta.to.global.u64 	%rd61, %rd170;
	shl.b64 	%rd62, %rd173, 3;
	add.s64 	%rd13, %rd61, %rd62;
	mov.b64 	%rd63, -1;
	st.global.u64 	[%rd13], %rd63;
	cvta.to.global.u64 	%rd64, %rd166;
	add.s64 	%rd14, %rd64, %rd62;
	ld.global.u64 	%rd15, [%rd14];
	add.s64 	%rd173, %rd173, 1;
	setp.ge.s64 	%p5, %rd173, %rd48;
	mov.u64 	%rd186, %rd46;
	@%p5 bra 	$L__BB0_7;
	ld.global.u64 	%rd186, [%rd14+8];
$L__BB0_7:
	ld.global.u8 	%rs24, [%rd3];
	setp.ne.s16 	%p6, %rs24, 1;
	@%p6 bra 	$L__BB0_14;
	ld.global.s8 	%r124, [%rd3+1];
	setp.gt.s32 	%p7, %r124, -1;
	mov.b32 	%r123, 2;
	mov.b32 	%r121, 0;
	mov.u32 	%r122, %r121;
	@%p7 bra 	$L__BB0_13;
	mov.b32 	%r119, 0;
	mov.b32 	%r118, 2;
	mov.u32 	%r121, %r119;
$L__BB0_10:
	and.b32  	%r91, %r124, 127;
	shl.b32 	%r92, %r91, %r119;
	or.b32  	%r121, %r92, %r121;
	add.s32 	%r122, %r119, 7;
	setp.lt.u32 	%p8, %r119, 29;
	@%p8 bra 	$L__BB0_12;
	mov.u64 	%rd71, $str;
	cvta.global.u64 	%rd72, %rd71;
	mov.u64 	%rd73, $str$1;
	cvta.global.u64 	%rd74, %rd73;
	mov.u64 	%rd75, __unnamed_1;
	cvta.global.u64 	%rd76, %rd75;
	{ // callseq 1, 0
	.param .b64 param0;
	st.param.b64 	[param0], %rd72;
	.param .b64 param1;
	st.param.b64 	[param1], %rd74;
	.param .b32 param2;
	st.param.b32 	[param2], 36;
	.param .b64 param3;
	st.param.b64 	[param3], %rd76;
	.param .b64 param4;
	st.param.b64 	[param4], 1;
	call.uni 
	__assertfail, 
	(
	param0, 
	param1, 
	param2, 
	param3, 
	param4
	);
	} // callseq 1
$L__BB0_12:
	add.s32 	%r123, %r118, 1;
	cvt.u64.u32 	%rd77, %r118;
	add.s64 	%rd78, %rd3, %rd77;
	ld.global.s8 	%r124, [%rd78];
	setp.lt.s32 	%p9, %r124, 0;
	mov.u32 	%r118, %r123;
	mov.u32 	%r119, %r122;
	@%p9 bra 	$L__BB0_10;
$L__BB0_13:
	shl.b32 	%r93, %r124, %r122;
	or.b32  	%r156, %r93, %r121;
	cvt.u64.u32 	%rd79, %r123;
	add.s64 	%rd187, %rd3, %rd79;
	add.s32 	%r155, %r156, %r123;
	bra.uni 	$L__BB0_15;
$L__BB0_14:
	mov.u64 	%rd65, $str$2;
	cvta.global.u64 	%rd66, %rd65;
	mov.u64 	%rd67, $str$1;
	cvta.global.u64 	%rd68, %rd67;
	mov.u64 	%rd69, __unnamed_1;
	cvta.global.u64 	%rd70, %rd69;
	{ // callseq 0, 0
	.param .b64 param0;
	st.param.b64 	[param0], %rd66;
	.param .b64 param1;
	st.param.b64 	[param1], %rd68;
	.param .b32 param2;
	st.param.b32 	[param2], 46;
	.param .b64 param3;
	st.param.b64 	[param3], %rd70;
	.param .b64 param4;
	st.param.b64 	[param4], 1;
	call.uni 
	__assertfail, 
	(
	param0, 
	param1, 
	param2, 
	param3, 
	param4
	);
	} // callseq 0
	mov.b32 	%r155, 1;
$L__BB0_15:
	min.s64 	%rd80, %rd186, %rd46;
	setp.le.s64 	%p10, %rd80, %rd15;
	@%p10 bra 	$L__BB0_63;
	mov.b32 	%r154, 0;
	mov.u64 	%rd188, %rd15;
$L__BB0_17:
	mov.u64 	%rd23, %rd186;
	ld.param.u64 	%rd168, [_Z10find_valuePclPllS0_S0_llS_iS0__param_7];
	cvt.s64.s32 	%rd81, %r154;
	shr.s64 	%rd82, %rd188, 63;
	shr.u64 	%rd83, %rd82, 58;
	add.s64 	%rd84, %rd188, %rd83;
	shr.s64 	%rd85, %rd84, 6;
	mad.lo.s64 	%rd86, %rd168, %rd81, %rd85;
	shl.b64 	%rd87, %rd86, 3;
	add.s64 	%rd88, %rd2, %rd87;
	ld.global.u64 	%rd89, [%rd88];
	cvt.u32.u64 	%r95, %rd188;
	and.b32  	%r96, %r95, 63;
	shr.u64 	%rd90, %rd89, %r96;
	cvt.u16.u64 	%rs7, %rd90;
	and.b16  	%rs3, %rs7, 1;
	and.b16  	%rs6, %rs24, 255;
	setp.eq.s16 	%p11, %rs6, 1;
	@%p11 bra 	$L__BB0_33;
	setp.eq.s16 	%p12, %rs6, 2;
	mov.u64 	%rd186, %rd23;
	@%p12 bra 	$L__BB0_19;
	bra.uni 	$L__BB0_62;
$L__BB0_19:
	setp.eq.s32 	%p13, %r157, 0;
	mov.u32 	%r132, %r158;
	@%p13 bra 	$L__BB0_23;
	setp.eq.s16 	%p14, %rs3, 0;
	mov.b16 	%rs24, 2;
	mov.u64 	%rd186, %rd23;
	@%p14 bra 	$L__BB0_62;
	add.s64 	%rd91, %rd1, %rd188;
	ld.global.u8 	%rs10, [%rd91];
	setp.ne.s16 	%p15, %rs10, 44;
	mov.u64 	%rd186, %rd23;
	@%p15 bra 	$L__BB0_62;
	add.s32 	%r158, %r158, 1;
	setp.ne.s32 	%p16, %r157, %r158;
	mov.u32 	%r132, %r157;
	mov.u64 	%rd186, %rd23;
	@%p16 bra 	$L__BB0_62;
$L__BB0_23:
	cvt.s64.s32 	%rd113, %r155;
	add.s64 	%rd32, %rd3, %rd113;
	ld.global.u8 	%rs24, [%rd32];
	setp.eq.s16 	%p28, %rs24, 1;
	@%p28 bra 	$L__BB0_48;
	setp.eq.s16 	%p29, %rs24, 2;
	@%p29 bra 	$L__BB0_25;
	bra.uni 	$L__BB0_46;
$L__BB0_25:
	add.s32 	%r155, %r155, 2;
	ld.global.s8 	%r148, [%rd32+1];
	setp.gt.s32 	%p31, %r148, -1;
	mov.b32 	%r145, 0;
	mov.u32 	%r146, %r145;
	@%p31 bra 	$L__BB0_30;
	mov.b32 	%r143, 0;
	mov.u32 	%r142, %r155;
	mov.u32 	%r145, %r143;
$L__BB0_27:
	and.b32  	%r101, %r148, 127;
	shl.b32 	%r102, %r101, %r143;
	or.b32  	%r145, %r102, %r145;
	add.s32 	%r146, %r143, 7;
	setp.lt.u32 	%p32, %r143, 29;
	@%p32 bra 	$L__BB0_29;
	mov.u64 	%rd114, $str;
	cvta.global.u64 	%rd115, %rd114;
	mov.u64 	%rd116, $str$1;
	cvta.global.u64 	%rd117, %rd116;
	mov.u64 	%rd118, __unnamed_1;
	cvta.global.u64 	%rd119, %rd118;
	{ // callseq 3, 0
	.param .b64 param0;
	st.param.b64 	[param0], %rd115;
	.param .b64 param1;
	st.param.b64 	[param1], %rd117;
	.param .b32 param2;
	st.param.b32 	[param2], 130;
	.param .b64 param3;
	st.param.b64 	[param3], %rd119;
	.param .b64 param4;
	st.param.b64 	[param4], 1;
	call.uni 
	__assertfail, 
	(
	param0, 
	param1, 
	param2, 
	param3, 
	param4
	);
	} // callseq 3
$L__BB0_29:
	add.s32 	%r155, %r142, 1;
	cvt.s64.s32 	%rd120, %r142;
	add.s64 	%rd121, %rd3, %rd120;
	ld.global.s8 	%r148, [%rd121];
	setp.lt.s32 	%p33, %r148, 0;
	mov.u32 	%r142, %r155;
	mov.u32 	%r143, %r146;
	@%p33 bra 	$L__BB0_27;
$L__BB0_30:
	shl.b32 	%r103, %r148, %r146;
	or.b32  	%r157, %r103, %r145;
$L__BB0_31:
	add.s64 	%rd35, %rd188, 1;
	setp.lt.s64 	%p34, %rd35, %rd46;
	@%p34 bra 	$L__BB0_54;
	mov.u64 	%rd122, $str$4;
	cvta.global.u64 	%rd123, %rd122;
	mov.u64 	%rd124, $str$1;
	cvta.global.u64 	%rd125, %rd124;
	mov.u64 	%rd126, __unnamed_1;
	cvta.global.u64 	%rd127, %rd126;
	{ // callseq 4, 0
	.param .b64 param0;
	st.param.b64 	[param0], %rd123;
	.param .b64 param1;
	st.param.b64 	[param1], %rd125;
	.param .b32 param2;
	st.param.b32 	[param2], 141;
	.param .b64 param3;
	st.param.b64 	[param3], %rd127;
	.param .b64 param4;
	st.param.b64 	[param4], 1;
	call.uni 
	__assertfail, 
	(
	param0, 
	param1, 
	param2, 
	param3, 
	param4
	);
	} // callseq 4
	bra.uni 	$L__BB0_54;
$L__BB0_33:
	setp.eq.s16 	%p17, %rs3, 0;
	mov.b16 	%rs24, 1;
	mov.u64 	%rd186, %rd23;
	@%p17 bra 	$L__BB0_62;
	add.s64 	%rd92, %rd1, %rd188;
	ld.global.u8 	%rs14, [%rd92];
	setp.ne.s16 	%p18, %rs14, 58;
	mov.u64 	%rd186, %rd23;
	@%p18 bra 	$L__BB0_62;
	mov.u64 	%rd179, %rd188;
$L__BB0_36:
	add.s64 	%rd179, %rd179, -1;
	setp.le.s64 	%p19, %rd179, %rd15;
	mov.b64 	%rd180, -1;
	@%p19 bra 	$L__BB0_38;
	ld.param.u64 	%rd167, [_Z10find_valuePclPllS0_S0_llS_iS0__param_4];
	shr.s64 	%rd94, %rd179, 63;
	shr.u64 	%rd95, %rd94, 58;
	add.s64 	%rd96, %rd179, %rd95;
	shr.s64 	%rd97, %rd96, 6;
	cvta.to.global.u64 	%rd98, %rd167;
	shl.b64 	%rd99, %rd97, 3;
	add.s64 	%rd100, %rd98, %rd99;
	ld.global.u64 	%rd101, [%rd100];
	cvt.u32.u64 	%r97, %rd179;
	and.b32  	%r98, %r97, 63;
	shr.u64 	%rd102, %rd101, %r98;
	and.b64  	%rd103, %rd102, 1;
	setp.eq.b64 	%p20, %rd103, 1;
	not.pred 	%p21, %p20;
	mov.u64 	%rd180, %rd179;
	@%p21 bra 	$L__BB0_36;
$L__BB0_38:
	setp.ge.s64 	%p22, %rd180, %rd15;
	@%p22 bra 	$L__BB0_40;
	mov.u64 	%rd104, $str$3;
	cvta.global.u64 	%rd105, %rd104;
	mov.u64 	%rd106, $str$1;
	cvta.global.u64 	%rd107, %rd106;
	mov.u64 	%rd108, __unnamed_1;
	cvta.global.u64 	%rd109, %rd108;
	{ // callseq 2, 0
	.param .b64 param0;
	st.param.b64 	[param0], %rd105;
	.param .b64 param1;
	st.param.b64 	[param1], %rd107;
	.param .b32 param2;
	st.param.b32 	[param2], 67;
	.param .b64 param3;
	st.param.b64 	[param3], %rd109;
	.param .b64 param4;
	st.param.b64 	[param4], 1;
	call.uni 
	__assertfail, 
	(
	param0, 
	param1, 
	param2, 
	param3, 
	param4
	);
	} // callseq 2
$L__BB0_40:
	cvt.s64.s32 	%rd27, %r156;
	sub.s64 	%rd28, %rd180, %rd27;
	setp.lt.s64 	%p23, %rd28, %rd15;
	mov.u64 	%rd186, %rd23;
	@%p23 bra 	$L__BB0_62;
	add.s64 	%rd29, %rd1, %rd28;
	ld.global.u8 	%rs17, [%rd29];
	setp.ne.s16 	%p24, %rs17, 34;
	mov.u64 	%rd186, %rd23;
	@%p24 bra 	$L__BB0_62;
	setp.lt.s32 	%p25, %r156, 1;
	mov.u32 	%r132, %r158;
	@%p25 bra 	$L__BB0_23;
	mov.b64 	%rd181, 0;
	bra.uni 	$L__BB0_45;
$L__BB0_44:
	add.s64 	%rd181, %rd181, 1;
	setp.eq.s64 	%p27, %rd181, %rd27;
	mov.u32 	%r132, %r158;
	@%p27 bra 	$L__BB0_23;
$L__BB0_45:
	add.s64 	%rd111, %rd187, %rd181;
	ld.global.u8 	%rs19, [%rd111];
	add.s64 	%rd112, %rd29, %rd181;
	ld.global.u8 	%rs20, [%rd112+1];
	setp.eq.s16 	%p26, %rs19, %rs20;
	mov.u64 	%rd186, %rd23;
	@%p26 bra 	$L__BB0_44;
	bra.uni 	$L__BB0_62;
$L__BB0_46:
	setp.eq.s16 	%p30, %rs24, 0;
	@%p30 bra 	$L__BB0_47;
	bra.uni 	$L__BB0_57;
$L__BB0_47:
	st.global.u64 	[%rd13], %rd188;
	mov.u32 	%r158, %r132;
	bra.uni 	$L__BB0_63;
$L__BB0_48:
	add.s32 	%r139, %r155, 2;
	ld.global.s8 	%r140, [%rd32+1];
	setp.gt.s32 	%p38, %r140, -1;
	mov.b32 	%r137, 0;
	mov.u32 	%r138, %r137;
	@%p38 bra 	$L__BB0_53;
	mov.b32 	%r135, 0;
	mov.u32 	%r134, %r139;
	mov.u32 	%r137, %r135;
$L__BB0_50:
	and.b32  	%r108, %r140, 127;
	shl.b32 	%r109, %r108, %r135;
	or.b32  	%r137, %r109, %r137;
	add.s32 	%r138, %r135, 7;
	setp.lt.u32 	%p39, %r135, 29;
	@%p39 bra 	$L__BB0_52;
	mov.u64 	%rd139, $str;
	cvta.global.u64 	%rd140, %rd139;
	mov.u64 	%rd141, $str$1;
	cvta.global.u64 	%rd142, %rd141;
	mov.u64 	%rd143, __unnamed_1;
	cvta.global.u64 	%rd144, %rd143;
	{ // callseq 6, 0
	.param .b64 param0;
	st.param.b64 	[param0], %rd140;
	.param .b64 param1;
	st.param.b64 	[param1], %rd142;
	.param .b32 param2;
	st.param.b32 	[param2], 111;
	.param .b64 param3;
	st.param.b64 	[param3], %rd144;
	.param .b64 param4;
	st.param.b64 	[param4], 1;
	call.uni 
	__assertfail, 
	(
	param0, 
	param1, 
	param2, 
	param3, 
	param4
	);
	} // callseq 6
$L__BB0_52:
	add.s32 	%r139, %r134, 1;
	cvt.s64.s32 	%rd145, %r134;
	add.s64 	%rd146, %rd3, %rd145;
	ld.global.s8 	%r140, [%rd146];
	setp.lt.s32 	%p40, %r140, 0;
	mov.u32 	%r134, %r139;
	mov.u32 	%r135, %r138;
	@%p40 bra 	$L__BB0_50;
$L__BB0_53:
	shl.b32 	%r110, %r140, %r138;
	or.b32  	%r156, %r110, %r137;
	cvt.s64.s32 	%rd147, %r139;
	add.s64 	%rd187, %rd3, %rd147;
	add.s32 	%r155, %r156, %r139;
	add.s32 	%r154, %r154, 1;
	mov.u32 	%r158, %r132;
	bra.uni 	$L__BB0_59;
$L__BB0_54:
	add.s64 	%rd129, %rd1, %rd188;
	ld.global.u8 	%rs22, [%rd129+1];
	cvt.u64.u16 	%rd128, %rs22;
	setp.gt.u16 	%p35, %rs22, 32;
	@%p35 bra 	$L__BB0_55;
	bra.uni 	$L__BB0_65;
$L__BB0_55:
	setp.eq.s16 	%p37, %rs22, 91;
	@%p37 bra 	$L__BB0_58;
	mov.u64 	%rd133, $str$5;
	cvta.global.u64 	%rd134, %rd133;
	mov.u64 	%rd135, $str$1;
	cvta.global.u64 	%rd136, %rd135;
	mov.u64 	%rd137, __unnamed_1;
	cvta.global.u64 	%rd138, %rd137;
	{ // callseq 5, 0
	.param .b64 param0;
	st.param.b64 	[param0], %rd134;
	.param .b64 param1;
	st.param.b64 	[param1], %rd136;
	.param .b32 param2;
	st.param.b32 	[param2], 146;
	.param .b64 param3;
	st.param.b64 	[param3], %rd138;
	.param .b64 param4;
	st.param.b64 	[param4], 1;
	call.uni 
	__assertfail, 
	(
	param0, 
	param1, 
	param2, 
	param3, 
	param4
	);
	} // callseq 5
	mov.u64 	%rd188, %rd35;
	bra.uni 	$L__BB0_31;
$L__BB0_57:
	add.s32 	%r155, %r155, 1;
	mov.u64 	%rd148, $str$2;
	cvta.global.u64 	%rd149, %rd148;
	mov.u64 	%rd150, $str$1;
	cvta.global.u64 	%rd151, %rd150;
	mov.u64 	%rd152, __unnamed_1;
	cvta.global.u64 	%rd153, %rd152;
	{ // callseq 7, 0
	.param .b64 param0;
	st.param.b64 	[param0], %rd149;
	.param .b64 param1;
	st.param.b64 	[param1], %rd151;
	.param .b32 param2;
	st.param.b32 	[param2], 152;
	.param .b64 param3;
	st.param.b64 	[param3], %rd153;
	.param .b64 param4;
	st.param.b64 	[param4], 1;
	call.uni 
	__assertfail, 
	(
	param0, 
	param1, 
	param2, 
	param3, 
	param4
	);
	} // callseq 7
	mov.u32 	%r158, %r132;
	bra.uni 	$L__BB0_59;
$L__BB0_58:
	add.s32 	%r154, %r154, 1;
	mov.b32 	%r158, 0;
	mov.u64 	%rd188, %rd35;
$L__BB0_59:
	ld.param.u64 	%rd169, [_Z10find_valuePclPllS0_S0_llS_iS0__param_7];
	add.s32 	%r111, %r154, -1;
	cvt.s64.s32 	%rd154, %r111;
	mul.lo.s64 	%rd38, %rd169, %rd154;
	mov.u64 	%rd185, %rd188;
$L__BB0_60:
	add.s64 	%rd185, %rd185, 1;
	setp.ge.s64 	%p41, %rd185, %rd23;
	mov.u64 	%rd186, %rd23;
	@%p41 bra 	$L__BB0_62;
	shr.s64 	%rd155, %rd185, 63;
	shr.u64 	%rd156, %rd155, 58;
	add.s64 	%rd157, %rd185, %rd156;
	shr.s64 	%rd158, %rd157, 6;
	add.s64 	%rd159, %rd158, %rd38;
	shl.b64 	%rd160, %rd159, 3;
	add.s64 	%rd161, %rd2, %rd160;
	ld.global.u64 	%rd162, [%rd161];
	cvt.u32.u64 	%r112, %rd185;
	and.b32  	%r113, %r112, 63;
	shr.u64 	%rd163, %rd162, %r113;
	and.b64  	%rd164, %rd163, 1;
	setp.eq.b64 	%p42, %rd164, 1;
	not.pred 	%p43, %p42;
	mov.u64 	%rd186, %rd185;
	@%p43 bra 	$L__BB0_60;
$L__BB0_62:
	add.s64 	%rd188, %rd188, 1;
	min.s64 	%rd165, %rd186, %rd46;
	setp.gt.s64 	%p44, %rd165, %rd188;
	@%p44 bra 	$L__BB0_17;
$L__BB0_63:
	setp.lt.s64 	%p45, %rd173, %rd10;
	@%p45 bra 	$L__BB0_5;
$L__BB0_64:
	ret;
$L__BB0_65:
	cvt.u32.u64 	%r104, %rd128;
	mov.b64 	%rd130, 1;
	shl.b64 	%rd131, %rd130, %r104;
	and.b64  	%rd132, %rd131, 4294977024;
	setp.ne.s64 	%p36, %rd132, 0;
	mov.u64 	%rd188, %rd35;
	@%p36 bra 	$L__BB0_31;
	bra.uni 	$L__BB0_55;

}


// ===== COMPILED SASS (sm_100) =====

	.target	sm_100

	.elftype	@"ET_EXEC"


//--------------------- .note.nv.tkinfo           --------------------------
	.section	.note.nv.tkinfo,"",@"SHT_NOTE"
	.sectionflags	@"SHF_NOTE_NV_TKINFO"
	.tkinfo
        /*0018*/ 	.word	0x00000002
        /*0030*/ 	.string	""
        /*0030*/ 	.string	"ptxas"
        /*0030*/ 	.string	"Cuda compilation tools, release 13.0, V13.0.88"
        /*0030*/ 	.string	"Build cuda_13.0.r13.0/compiler.36424714_0"
        /*0030*/ 	.string	"-arch sm_100 -m 64 "



//--------------------- .note.nv.cuinfo           --------------------------
	.section	.note.nv.cuinfo,"",@"SHT_NOTE"
	.sectionflags	@"SHF_NOTE_NV_CUINFO"
        /*0018*/ 	.short	0x0002
        /*001a*/ 	.short	0x0064
        /*001c*/ 	.short	0x0082
	.zero		2


//--------------------- .nv.info                  --------------------------
	.section	.nv.info,"",@"SHT_CUDA_INFO"
	.align	4


	//----- nvinfo : EIATTR_REGCOUNT
	.align		4
        /*0000*/ 	.byte	0x04, 0x2f
        /*0002*/ 	.short	(.L_8 - .L_7)
	.align		4
.L_7:
        /*0004*/ 	.word	index@(_Z10find_valuePclPllS0_S0_llS_iS0_)
        /*0008*/ 	.word	0x0000002a


	//----- nvinfo : EIATTR_FRAME_SIZE
	.align		4
.L_8:
        /*000c*/ 	.byte	0x04, 0x11
        /*000e*/ 	.short	(.L_10 - .L_9)
	.align		4
.L_9:
        /*0010*/ 	.word	index@($__internal_0_$__cuda_sm20_div_s64)
        /*0014*/ 	.word	0x00000000


	//----- nvinfo : EIATTR_FRAME_SIZE
	.align		4
.L_10:
        /*0018*/ 	.byte	0x04, 0x11
        /*001a*/ 	.short	(.L_12 - .L_11)
	.align		4
.L_11:
        /*001c*/ 	.word	index@(_Z10find_valuePclPllS0_S0_llS_iS0_)
        /*0020*/ 	.word	0x00000000


	//----- nvinfo : EIATTR_MIN_STACK_SIZE
	.align		4
.L_12:
        /*0024*/ 	.byte	0x04, 0x12
        /*0026*/ 	.short	(.L_14 - .L_13)
	.align		4
.L_13:
        /*0028*/ 	.word	index@(_Z10find_valuePclPllS0_S0_llS_iS0_)
        /*002c*/ 	.word	0x00000000
.L_14:


//--------------------- .nv.compat                --------------------------
	.section	.nv.compat,"",@"SHT_CUDA_COMPAT_INFO"
	.align	4
        /*0000*/ 	.byte	0x02, 0x09, 0x00, 0x00, 0x02, 0x02, 0x01, 0x00, 0x02, 0x05, 0x05, 0x00, 0x03, 0x07, 0x01, 0x01
        /*0010*/ 	.byte	0x02, 0x03, 0x00, 0x00, 0x02, 0x06, 0x01, 0x00, 0x04, 0x0b, 0x08, 0x00, 0x09, 0x00, 0x00, 0x00
        /*0020*/ 	.byte	0x00, 0x00, 0x00, 0x00


//--------------------- .nv.info._Z10find_valuePclPllS0_S0_llS_iS0_ --------------------------
	.section	.nv.info._Z10find_valuePclPllS0_S0_llS_iS0_,"",@"SHT_CUDA_INFO"
	.sectionflags	@""
	.align	4


	//----- nvinfo : EIATTR_CUDA_API_VERSION
	.align		4
        /*0000*/ 	.byte	0x04, 0x37
        /*0002*/ 	.short	(.L_16 - .L_15)
.L_15:
        /*0004*/ 	.word	0x00000082


	//----- nvinfo : EIATTR_KPARAM_INFO
	.align		4
.L_16:
        /*0008*/ 	.byte	0x04, 0x17
        /*000a*/ 	.short	(.L_18 - .L_17)
.L_17:
        /*000c*/ 	.word	0x00000000
        /*0010*/ 	.short	0x000a
        /*0012*/ 	.short	0x0050
        /*0014*/ 	.byte	0x00, 0xf5, 0x21, 0x00


	//----- nvinfo : EIATTR_KPARAM_INFO
	.align		4
.L_18:
        /*0018*/ 	.byte	0x04, 0x17
        /*001a*/ 	.short	(.L_20 - .L_19)
.L_19:
        /*001c*/ 	.word	0x00000000
        /*0020*/ 	.short	0x0009
        /*0022*/ 	.short	0x0048
        /*0024*/ 	.byte	0x00, 0xf0, 0x11, 0x00


	//----- nvinfo : EIATTR_KPARAM_INFO
	.align		4
.L_20:
        /*0028*/ 	.byte	0x04, 0x17
        /*002a*/ 	.short	(.L_22 - .L_21)
.L_21:
        /*002c*/ 	.word	0x00000000
        /*0030*/ 	.short	0x0008
        /*0032*/ 	.short	0x0040
        /*0034*/ 	.byte	0x00, 0xf5, 0x21, 0x00


	//----- nvinfo : EIATTR_KPARAM_INFO
	.align		4
.L_22:
        /*0038*/ 	.byte	0x04, 0x17
        /*003a*/ 	.short	(.L_24 - .L_23)
.L_23:
        /*003c*/ 	.word	0x00000000
        /*0040*/ 	.short	0x0007
        /*0042*/ 	.short	0x0038
        /*0044*/ 	.byte	0x00, 0xf0, 0x21, 0x00


	//----- nvinfo : EIATTR_KPARAM_INFO
	.align		4
.L_24:
        /*0048*/ 	.byte	0x04, 0x17
        /*004a*/ 	.short	(.L_26 - .L_25)
.L_25:
        /*004c*/ 	.word	0x00000000
        /*0050*/ 	.short	0x0006
        /*0052*/ 	.short	0x0030
        /*0054*/ 	.byte	0x00, 0xf0, 0x21, 0x00


	//----- nvinfo : EIATTR_KPARAM_INFO
	.align		4
.L_26:
        /*0058*/ 	.byte	0x04, 0x17
        /*005a*/ 	.short	(.L_28 - .L_27)
.L_27:
        /*005c*/ 	.word	0x00000000
        /*0060*/ 	.short	0x0005
        /*0062*/ 	.short	0x0028
        /*0064*/ 	.byte	0x00, 0xf5, 0x21, 0x00


	//----- nvinfo : EIATTR_KPARAM_INFO
	.align		4
.L_28:
        /*0068*/ 	.byte	0x04, 0x17
        /*006a*/ 	.short	(.L_30 - .L_29)
.L_29:
        /*006c*/ 	.word	0x00000000
        /*0070*/ 	.short	0x0004
        /*0072*/ 	.short	0x0020
        /*0074*/ 	.byte	0x00, 0xf5, 0x21, 0x00


	//----- nvinfo : EIATTR_KPARAM_INFO
	.align		4
.L_30:
        /*0078*/ 	.byte	0x04, 0x17
        /*007a*/ 	.short	(.L_32 - .L_31)
.L_31:
        /*007c*/ 	.word	0x00000000
        /*0080*/ 	.short	0x0003
        /*0082*/ 	.short	0x0018
        /*0084*/ 	.byte	0x00, 0xf0, 0x21, 0x00


	//----- nvinfo : EIATTR_KPARAM_INFO
	.align		4
.L_32:
        /*0088*/ 	.byte	0x04, 0x17
        /*008a*/ 	.short	(.L_34 - .L_33)
.L_33:
        /*008c*/ 	.word	0x00000000
        /*0090*/ 	.short	0x0002
        /*0092*/ 	.short	0x0010
        /*0094*/ 	.byte	0x00, 0xf5, 0x21, 0x00


	//----- nvinfo : EIATTR_KPARAM_INFO
	.align		4
.L_34:
        /*0098*/ 	.byte	0x04, 0x17
        /*009a*/ 	.short	(.L_36 - .L_35)
.L_35:
        /*009c*/ 	.word	0x00000000
        /*00a0*/ 	.short	0x0001
        /*00a2*/ 	.short	0x0008
        /*00a4*/ 	.byte	0x00, 0xf0, 0x21, 0x00


	//----- nvinfo : EIATTR_KPARAM_INFO
	.align		4
.L_36:
        /*00a8*/ 	.byte	0x04, 0x17
        /*00aa*/ 	.short	(.L_38 - .L_37)
.L_37:
        /*00ac*/ 	.word	0x00000000
        /*00b0*/ 	.short	0x0000
        /*00b2*/ 	.short	0x0000
        /*00b4*/ 	.byte	0x00, 0xf5, 0x21, 0x00


	//----- nvinfo : EIATTR_SPARSE_MMA_MASK
	.align		4
.L_38:
        /*00b8*/ 	.byte	0x03, 0x50
        /*00ba*/ 	.short	0x0000


	//----- nvinfo : EIATTR_MAXREG_COUNT
	.align		4
        /*00bc*/ 	.byte	0x03, 0x1b
        /*00be*/ 	.short	0x00ff


	//----- nvinfo : EIATTR_EXTERNS
	.align		4
        /*00c0*/ 	.byte	0x04, 0x0f
        /*00c2*/ 	.short	(.L_40 - .L_39)


	//   ....[0]....
	.align		4
.L_39:
        /*00c4*/ 	.word	index@(__assertfail)


	//----- nvinfo : EIATTR_MERCURY_ISA_VERSION
	.align		4
.L_40:
        /*00c8*/ 	.byte	0x03, 0x5f
        /*00ca*/ 	.short	0x0101


	//----- nvinfo : EIATTR_VRC_CTA_INIT_COUNT
	.align		4
        /*00cc*/ 	.byte	0x02, 0x4a
	.zero		1
	.zero		1


	//----- nvinfo : EIATTR_SYSCALL_OFFSETS
	.align		4
        /*00d0*/ 	.byte	0x04, 0x46
        /*00d2*/ 	.short	(.L_42 - .L_41)


	//   ....[0]....
.L_41:
        /*00d4*/ 	.word	0x00000760


	//   ....[1]....
        /*00d8*/ 	.word	0x00000960


	//   ....[2]....
        /*00dc*/ 	.word	0x00001040


	//   ....[3]....
        /*00e0*/ 	.word	0x00001430


	//   ....[4]....
        /*00e4*/ 	.word	0x00001670


	//   ....[5]....
        /*00e8*/ 	.word	0x000018c0


	//   ....[6]....
        /*00ec*/ 	.word	0x00001ae0


	//   ....[7]....
        /*00f0*/ 	.word	0x00001d80


	//----- nvinfo : EIATTR_EXIT_INSTR_OFFSETS
	.align		4
.L_42:
        /*00f4*/ 	.byte	0x04, 0x1c
        /*00f6*/ 	.short	(.L_44 - .L_43)


	//   ....[0]....
.L_43:
        /*00f8*/ 	.word	0x00000320


	//   ....[1]....
        /*00fc*/ 	.word	0x000021b0


	//----- nvinfo : EIATTR_CRS_STACK_SIZE
	.align		4
.L_44:
        /*0100*/ 	.byte	0x04, 0x1e
        /*0102*/ 	.short	(.L_46 - .L_45)
.L_45:
        /*0104*/ 	.word	0x00000000


	//----- nvinfo : EIATTR_CBANK_PARAM_SIZE
	.align		4
.L_46:
        /*0108*/ 	.byte	0x03, 0x19
        /*010a*/ 	.short	0x0058


	//----- nvinfo : EIATTR_PARAM_CBANK
	.align		4
        /*010c*/ 	.byte	0x04, 0x0a
        /*010e*/ 	.short	(.L_48 - .L_47)
	.align		4
.L_47:
        /*0110*/ 	.word	index@(.nv.constant0._Z10find_valuePclPllS0_S0_llS_iS0_)
        /*0114*/ 	.short	0x0380
        /*0116*/ 	.short	0x0058


	//----- nvinfo : EIATTR_SW_WAR
	.align		4
.L_48:
        /*0118*/ 	.byte	0x04, 0x36
        /*011a*/ 	.short	(.L_50 - .L_49)
.L_49:
        /*011c*/ 	.word	0x00000008
.L_50:


//--------------------- .nv.callgraph             --------------------------
	.section	.nv.callgraph,"",@"SHT_CUDA_CALLGRAPH"
	.align	4
	.sectionentsize	8
	.align		4
        /*0000*/ 	.word	0x00000000
	.align		4
        /*0004*/ 	.word	0xffffffff
	.align		4
        /*0008*/ 	.word	index@(_Z10find_valuePclPllS0_S0_llS_iS0_)
	.align		4
        /*000c*/ 	.word	index@(__assertfail)
	.align		4
        /*0010*/ 	.word	0x00000000
	.align		4
        /*0014*/ 	.word	0xfffffffe
	.align		4
        /*0018*/ 	.word	0x00000000
	.align		4
        /*001c*/ 	.word	0xfffffffd
	.align		4
        /*0020*/ 	.word	0x00000000
	.align		4
        /*0024*/ 	.word	0xfffffffc


//--------------------- .nv.constant4             --------------------------
	.section	.nv.constant4,"a",@progbits
	.align	8
	.align		8
.nv.constant4:
        /*0000*/ 	.dword	__assertfail
	.align		8
        /*0008*/ 	.dword	__unnamed_1
	.align		8
        /*0010*/ 	.dword	$str
	.align		8
        /*0018*/ 	.dword	$str$1
	.align		8
        /*0020*/ 	.dword	$str$2
	.align		8
        /*0028*/ 	.dword	$str$3
	.align		8
        /*0030*/ 	.dword	$str$4
	.align		8
        /*0038*/ 	.dword	$str$5


//--------------------- .text._Z10find_valuePclPllS0_S0_llS_iS0_ --------------------------
	.section	.text._Z10find_valuePclPllS0_S0_llS_iS0_,"ax",@progbits
	.align	128
        .global         _Z10find_valuePclPllS0_S0_llS_iS0_
        .type           _Z10find_valuePclPllS0_S0_llS_iS0_,@function
        .size           _Z10find_valuePclPllS0_S0_llS_iS0_,(.L_x_51 - _Z10find_valuePclPllS0_S0_llS_iS0_)
        .other          _Z10find_valuePclPllS0_S0_llS_iS0_,@"STO_CUDA_ENTRY STV_DEFAULT"
_Z10find_valuePclPllS0_S0_llS_iS0_:
.text._Z10find_valuePclPllS0_S0_llS_iS0_:
[----:B------:R-:W0:Y:S01]  /*0000*/  LDC R1, c[0x0][0x37c] ;  /* 0x0000df00ff017b82 */ /* 0x000e220000000800 */
[----:B------:R-:W1:Y:S07]  /*0010*/  LDCU UR5, c[0x0][0x360] ;  /* 0x00006c00ff0577ac */ /* 0x000e6e0008000800 */
[----:B------:R-:W1:Y:S08]  /*0020*/  LDC R3, c[0x0][0x370] ;  /* 0x0000dc00ff037b82 */ /* 0x000e700000000800 */
[----:B------:R-:W2:Y:S08]  /*0030*/  LDC.64 R6, c[0x0][0x398] ;  /* 0x0000e600ff067b82 */ /* 0x000eb00000000a00 */
[----:B------:R-:W3:Y:S01]  /*0040*/  S2UR UR4, SR_CTAID.X ;  /* 0x00000000000479c3 */ /* 0x000ee20000002500 */
[----:B-1----:R-:W-:-:S05]  /*0050*/  IMAD R3, R3, UR5, RZ ;  /* 0x0000000503037c24 */ /* 0x002fca000f8e02ff */
[----:B------:R-:W-:Y:S02]  /*0060*/  SHF.R.S32.HI R2, RZ, 0x1f, R3 ;  /* 0x0000001fff027819 */ /* 0x000fe40000011403 */
[----:B--2---:R-:W-:-:S04]  /*0070*/  IADD3 R6, P0, PT, R3, R6, RZ ;  /* 0x0000000603067210 */ /* 0x004fc80007f1e0ff */
[----:B------:R-:W-:-:S04]  /*0080*/  IADD3 R6, P1, PT, R6, -0x1, RZ ;  /* 0xffffffff06067810 */ /* 0x000fc80007f3e0ff */
[----:B------:R-:W-:Y:S01]  /*0090*/  IADD3.X R7, PT, PT, R2, -0x1, R7, P1, P0 ;  /* 0xffffffff02077810 */ /* 0x000fe20000fe0407 */
[----:B---3--:R-:W-:-:S03]  /*00a0*/  UIMAD UR4, UR4, UR5, URZ ;  /* 0x00000005040472a4 */ /* 0x008fc6000f8e02ff */
[----:B------:R-:W-:-:S04]  /*00b0*/  LOP3.LUT R0, R7, R2, RZ, 0xfc, !PT ;  /* 0x0000000207007212 */ /* 0x000fc800078efcff */
[----:B------:R-:W-:-:S13]  /*00c0*/  ISETP.NE.U32.AND P0, PT, R0, RZ, PT ;  /* 0x000000ff0000720c */ /* 0x000fda0003f05070 */
[----:B0-----:R-:W-:Y:S05]  /*00d0*/  @P0 BRA `(.L_x_0) ;  /* 0x0000000000500947 */ /* 0x001fea0003800000 */
[----:B------:R-:W0:Y:S01]  /*00e0*/  I2F.U32.RP R0, R3 ;  /* 0x0000000300007306 */ /* 0x000e220000209000 */
[----:B------:R-:W-:Y:S01]  /*00f0*/  IMAD.MOV R7, RZ, RZ, -R3 ;  /* 0x000000ffff077224 */ /* 0x000fe200078e0a03 */
[----:B------:R-:W-:-:S06]  /*0100*/  ISETP.NE.U32.AND P2, PT, R3, RZ, PT ;  /* 0x000000ff0300720c */ /* 0x000fcc0003f45070 */
[----:B0-----:R-:W0:Y:S02]  /*0110*/  MUFU.RCP R0, R0 ;  /* 0x0000000000007308 */ /* 0x001e240000001000 */
[----:B0-----:R-:W-:-:S06]  /*0120*/  VIADD R4, R0, 0xffffffe ;  /* 0x0ffffffe00047836 */ /* 0x001fcc0000000000 */
[----:B------:R0:W1:Y:S02]  /*0130*/  F2I.FTZ.U32.TRUNC.NTZ R5, R4 ;  /* 0x0000000400057305 */ /* 0x000064000021f000 */
[----:B0-----:R-:W-:Y:S02]  /*0140*/  IMAD.MOV.U32 R4, RZ, RZ, RZ ;  /* 0x000000ffff047224 */ /* 0x001fe400078e00ff */
[----:B-1----:R-:W-:-:S04]  /*0150*/  IMAD R7, R7, R5, RZ ;  /* 0x0000000507077224 */ /* 0x002fc800078e02ff */
[----:B------:R-:W-:-:S06]  /*0160*/  IMAD.HI.U32 R5, R5, R7, R4 ;  /* 0x0000000705057227 */ /* 0x000fcc00078e0004 */
[----:B------:R-:W-:-:S04]  /*0170*/  IMAD.HI.U32 R2, R5, R6, RZ ;  /* 0x0000000605027227 */ /* 0x000fc800078e00ff */
[----:B------:R-:W-:-:S04]  /*0180*/  IMAD.MOV R5, RZ, RZ, -R2 ;  /* 0x000000ffff057224 */ /* 0x000fc800078e0a02 */
[----:B------:R-:W-:-:S05]  /*0190*/  IMAD R6, R3, R5, R6 ;  /* 0x0000000503067224 */ /* 0x000fca00078e0206 */
[----:B------:R-:W-:-:S13]  /*01a0*/  ISETP.GE.U32.AND P0, PT, R6, R3, PT ;  /* 0x000000030600720c */ /* 0x000fda0003f06070 */
[----:B------:R-:W-:Y:S02]  /*01b0*/  @P0 IMAD.IADD R6, R6, 0x1, -R3 ;  /* 0x0000000106060824 */ /* 0x000fe400078e0a03 */
[----:B------:R-:W-:-:S03]  /*01c0*/  @P0 VIADD R2, R2, 0x1 ;  /* 0x0000000102020836 */ /* 0x000fc60000000000 */
[----:B------:R-:W-:-:S13]  /*01d0*/  ISETP.GE.U32.AND P1, PT, R6, R3, PT ;  /* 0x000000030600720c */ /* 0x000fda0003f26070 */
[----:B------:R-:W-:Y:S01]  /*01e0*/  @P1 VIADD R2, R2, 0x1 ;  /* 0x0000000102021836 */ /* 0x000fe20000000000 */
[----:B------:R-:W-:Y:S01]  /*01f0*/  @!P2 LOP3.LUT R2, RZ, R3, RZ, 0x33, !PT ;  /* 0x00000003ff02a212 */ /* 0x000fe200078e33ff */
[----:B------:R-:W-:Y:S01]  /*0200*/  IMAD.MOV.U32 R3, RZ, RZ, RZ ;  /* 0x000000ffff037224 */ /* 0x000fe200078e00ff */
[----:B------:R-:W-:Y:S06]  /*0210*/  BRA `(.L_x_1) ;  /* 0x0000000000107947 */ /* 0x000fec0003800000 */
.L_x_0:
[----:B------:R-:W-:-:S07]  /*0220*/  MOV R0, 0x240 ;  /* 0x0000024000007802 */ /* 0x000fce0000000f00 */
[----:B------:R-:W-:Y:S05]  /*0230*/  CALL.REL.NOINC `($__internal_0_$__cuda_sm20_div_s64) ;  /* 0x0000001c00e07944 */ /* 0x000fea0003c00000 */
[----:B------:R-:W-:Y:S02]  /*0240*/  IMAD.MOV.U32 R2, RZ, RZ, R4 ;  /* 0x000000ffff027224 */ /* 0x000fe400078e0004 */
[----:B------:R-:W-:-:S07]  /*0250*/  IMAD.MOV.U32 R3, RZ, RZ, R5 ;  /* 0x000000ffff037224 */ /* 0x000fce00078e0005 */
.L_x_1:
[----:B------:R-:W0:Y:S01]  /*0260*/  S2R R33, SR_TID.X ;  /* 0x0000000000217919 */ /* 0x000e220000002100 */
[----:B------:R-:W1:Y:S01]  /*0270*/  LDCU.64 UR6, c[0x0][0x398] ;  /* 0x00007300ff0677ac */ /* 0x000e620008000a00 */
[----:B------:R-:W-:Y:S01]  /*0280*/  ISETP.LT.U32.AND P1, PT, R2, 0x1, PT ;  /* 0x000000010200780c */ /* 0x000fe20003f21070 */
[----:B0-----:R-:W-:-:S04]  /*0290*/  VIADD R33, R33, UR4 ;  /* 0x0000000421217c36 */ /* 0x001fc80008000000 */
[-C--:B------:R-:W-:Y:S01]  /*02a0*/  IMAD R0, R3, R33.reuse, RZ ;  /* 0x0000002103007224 */ /* 0x080fe200078e02ff */
[----:B------:R-:W-:Y:S01]  /*02b0*/  SHF.R.S32.HI R5, RZ, 0x1f, R33 ;  /* 0x0000001fff057819 */ /* 0x000fe20000011421 */
[----:B------:R-:W-:-:S04]  /*02c0*/  IMAD.WIDE.U32 R32, R2, R33, RZ ;  /* 0x0000002102207225 */ /* 0x000fc800078e00ff */
[----:B------:R-:W-:Y:S01]  /*02d0*/  IMAD R5, R5, R2, R0 ;  /* 0x0000000205057224 */ /* 0x000fe200078e0200 */
[----:B-1----:R-:W-:-:S03]  /*02e0*/  ISETP.GE.U32.AND P0, PT, R32, UR6, PT ;  /* 0x0000000620007c0c */ /* 0x002fc6000bf06070 */
[----:B------:R-:W-:-:S05]  /*02f0*/  IMAD.IADD R31, R33, 0x1, R5 ;  /* 0x00000001211f7824 */ /* 0x000fca00078e0205 */
[----:B------:R-:W-:-:S04]  /*0300*/  ISETP.GE.AND.EX P0, PT, R31, UR7, PT, P0 ;  /* 0x000000071f007c0c */ /* 0x000fc8000bf06300 */
[----:B------:R-:W-:-:S13]  /*0310*/  ISETP.LT.OR.EX P0, PT, R3, RZ, P0, P1 ;  /* 0x000000ff0300720c */ /* 0x000fda0000701710 */
[----:B------:R-:W-:Y:S05]  /*0320*/  @P0 EXIT ;  /* 0x000000000000094d */ /* 0x000fea0003800000 */
[----:B------:R-:W-:Y:S01]  /*0330*/  IADD3 R30, P0, PT, R2, R32, RZ ;  /* 0x00000020021e7210 */ /* 0x000fe20007f1e0ff */
[----:B------:R-:W0:Y:S04]  /*0340*/  LDCU.64 UR36, c[0x0][0x358] ;  /* 0x00006b00ff2477ac */ /* 0x000e280008000a00 */
[----:B------:R-:W-:Y:S01]  /*0350*/  IMAD.X R2, R3, 0x1, R31, P0 ;  /* 0x0000000103027824 */ /* 0x000fe200000e061f */
[----:B------:R-:W-:Y:S01]  /*0360*/  ISETP.LT.U32.AND P0, PT, R30, UR6, PT ;  /* 0x000000061e007c0c */ /* 0x000fe2000bf01070 */
[----:B------:R-:W1:Y:S03]  /*0370*/  LDCU.64 UR38, c[0x0][0x3c0] ;  /* 0x00007800ff2677ac */ /* 0x000e660008000a00 */
[----:B------:R-:W-:-:S04]  /*0380*/  ISETP.LT.AND.EX P0, PT, R2, UR7, PT, P0 ;  /* 0x0000000702007c0c */ /* 0x000fc8000bf01300 */
[----:B------:R-:W-:Y:S02]  /*0390*/  SEL R30, R30, UR6, P0 ;  /* 0x000000061e1e7c07 */ /* 0x000fe40008000000 */
[----:B------:R-:W-:-:S07]  /*03a0*/  SEL R29, R2, UR7, P0 ;  /* 0x00000007021d7c07 */ /* 0x000fce0008000000 */
.L_x_49:
[----:B------:R-:W2:Y:S01]  /*03b0*/  LDCU.64 UR4, c[0x0][0x3d0] ;  /* 0x00007a00ff0477ac */ /* 0x000ea20008000a00 */
[----:B------:R-:W3:Y:S01]  /*03c0*/  LDC.64 R4, c[0x0][0x3c0] ;  /* 0x0000f000ff047b82 */ /* 0x000ee20000000a00 */
[C---:B------:R-:W-:Y:S01]  /*03d0*/  IMAD.SHL.U32 R8, R32.reuse, 0x8, RZ ;  /* 0x0000000820087824 */ /* 0x040fe200078e00ff */
[C-C-:B------:R-:W-:Y:S01]  /*03e0*/  SHF.L.U64.HI R0, R32.reuse, 0x3, R31.reuse ;  /* 0x0000000320007819 */ /* 0x140fe2000001021f */
[----:B------:R-:W4:Y:S01]  /*03f0*/  LDCU.128 UR8, c[0x0][0x390] ;  /* 0x00007200ff0877ac */ /* 0x000f220008000c00 */
[----:B------:R-:W-:Y:S01]  /*0400*/  IMAD.MOV.U32 R6, RZ, RZ, -0x1 ;  /* 0xffffffffff067424 */ /* 0x000fe200078e00ff */
[----:B------:R-:W-:Y:S01]  /*0410*/  IADD3 R32, P1, PT, R32, 0x1, RZ ;  /* 0x0000000120207810 */ /* 0x000fe20007f3e0ff */
[----:B------:R-:W-:Y:S01]  /*0420*/  IMAD.MOV.U32 R7, RZ, RZ, -0x1 ;  /* 0xffffffffff077424 */ /* 0x000fe200078e00ff */
[----:B------:R-:W1:Y:S03]  /*0430*/  LDCU.64 UR6, c[0x0][0x388] ;  /* 0x00007100ff0677ac */ /* 0x000e660008000a00 */
[----:B------:R-:W-:Y:S01]  /*0440*/  IMAD.X R31, RZ, RZ, R31, P1 ;  /* 0x000000ffff1f7224 */ /* 0x000fe200008e061f */
[----:B0-2---:R-:W-:-:S04]  /*0450*/  IADD3 R38, P0, PT, R8, UR4, RZ ;  /* 0x0000000408267c10 */ /* 0x005fc8000ff1e0ff */
[----:B------:R-:W-:Y:S02]  /*0460*/  IADD3.X R39, PT, PT, R0, UR5, RZ, P0, !PT ;  /* 0x0000000500277c10 */ /* 0x000fe400087fe4ff */
[----:B----4-:R-:W-:Y:S02]  /*0470*/  IADD3 R8, P1, PT, R8, UR8, RZ ;  /* 0x0000000808087c10 */ /* 0x010fe4000ff3e0ff */
[----:B------:R-:W-:Y:S01]  /*0480*/  ISETP.GE.U32.AND P0, PT, R32, UR10, PT ;  /* 0x0000000a20007c0c */ /* 0x000fe2000bf06070 */
[----:B0-----:R0:W-:Y:S01]  /*0490*/  STG.E.64 desc[UR36][R38.64], R6 ;  /* 0x0000000626007986 */ /* 0x0011e2000c101b24 */
[----:B------:R-:W-:Y:S02]  /*04a0*/  IADD3.X R9, PT, PT, R0, UR9, RZ, P1, !PT ;  /* 0x0000000900097c10 */ /* 0x000fe40008ffe4ff */
[----:B------:R-:W-:Y:S01]  /*04b0*/  ISETP.GE.AND.EX P0, PT, R31, UR11, PT, P0 ;  /* 0x0000000b1f007c0c */ /* 0x000fe2000bf06300 */
[----:B---3--:R-:W2:Y:S01]  /*04c0*/  LDG.E.U8 R28, desc[UR36][R4.64] ;  /* 0x00000024041c7981 */ /* 0x008ea2000c1e1100 */
[----:B-1----:R-:W-:-:S02]  /*04d0*/  IMAD.U32 R26, RZ, RZ, UR6 ;  /* 0x00000006ff1a7e24 */ /* 0x002fc4000f8e00ff */
[----:B------:R-:W-:Y:S01]  /*04e0*/  IMAD.U32 R27, RZ, RZ, UR7 ;  /* 0x00000007ff1b7e24 */ /* 0x000fe2000f8e00ff */
[----:B------:R0:W5:Y:S08]  /*04f0*/  LDG.E.64 R36, desc[UR36][R8.64] ;  /* 0x0000002408247981 */ /* 0x000170000c1e1b00 */
[----:B------:R0:W5:Y:S01]  /*0500*/  @!P0 LDG.E.64 R26, desc[UR36][R8.64+0x8] ;  /* 0x00000824081a8981 */ /* 0x000162000c1e1b00 */
[----:B------:R-:W-:-:S04]  /*0510*/  ISETP.GE.U32.AND P0, PT, R32, R30, PT ;  /* 0x0000001e2000720c */ /* 0x000fc80003f06070 */
[----:B------:R-:W-:-:S04]  /*0520*/  ISETP.GE.AND.EX P1, PT, R31, R29, PT, P0 ;  /* 0x0000001d1f00720c */ /* 0x000fc80003f26300 */
[----:B------:R-:W-:Y:S02]  /*0530*/  P2R R33, PR, RZ, 0x2 ;  /* 0x00000002ff217803 */ /* 0x000fe40000000000 */
[----:B--2---:R-:W-:-:S13]  /*0540*/  ISETP.NE.AND P0, PT, R28, 0x1, PT ;  /* 0x000000011c00780c */ /* 0x004fda0003f05270 */
[----:B0-----:R-:W-:Y:S05]  /*0550*/  @P0 BRA `(.L_x_2) ;  /* 0x0000000000c40947 */ /* 0x001fea0003800000 */
[----:B------:R-:W2:Y:S01]  /*0560*/  LDG.E.S8 R5, desc[UR36][R4.64+0x1] ;  /* 0x0000012404057981 */ /* 0x000ea2000c1e1300 */
[----:B------:R-:W-:Y:S02]  /*0570*/  IMAD.MOV.U32 R3, RZ, RZ, 0x2 ;  /* 0x00000002ff037424 */ /* 0x000fe400078e00ff */
[----:B------:R-:W-:Y:S02]  /*0580*/  IMAD.MOV.U32 R24, RZ, RZ, RZ ;  /* 0x000000ffff187224 */ /* 0x000fe400078e00ff */
[----:B------:R-:W-:Y:S01]  /*0590*/  IMAD.MOV.U32 R16, RZ, RZ, RZ ;  /* 0x000000ffff107224 */ /* 0x000fe200078e00ff */
[----:B--2---:R-:W-:-:S13]  /*05a0*/  ISETP.GT.AND P0, PT, R5, -0x1, PT ;  /* 0xffffffff0500780c */ /* 0x004fda0003f04270 */
[----:B------:R-:W-:Y:S05]  /*05b0*/  @P0 BRA `(.L_x_3) ;  /* 0x0000000000900947 */ /* 0x000fea0003800000 */
[----:B------:R-:W-:Y:S01]  /*05c0*/  BSSY.RECONVERGENT B7, `(.L_x_3) ;  /* 0x0000023000077945 */ /* 0x000fe20003800200 */
[----:B------:R-:W-:Y:S02]  /*05d0*/  IMAD.MOV.U32 R16, RZ, RZ, RZ ;  /* 0x000000ffff107224 */ /* 0x000fe400078e00ff */
[----:B------:R-:W-:Y:S02]  /*05e0*/  IMAD.MOV.U32 R18, RZ, RZ, 0x2 ;  /* 0x00000002ff127424 */ /* 0x000fe400078e00ff */
[----:B------:R-:W-:-:S07]  /*05f0*/  IMAD.MOV.U32 R24, RZ, RZ, RZ ;  /* 0x000000ffff187224 */ /* 0x000fce00078e00ff */
.L_x_6:
[----:B------:R-:W-:Y:S01]  /*0600*/  ISETP.GE.U32.AND P0, PT, R16, 0x1d, PT ;  /* 0x0000001d1000780c */ /* 0x000fe20003f06070 */
[----:B------:R-:W-:Y:S01]  /*0610*/  BSSY.RECONVERGENT B6, `(.L_x_4) ;  /* 0x0000016000067945 */ /* 0x000fe20003800200 */
[----:B------:R-:W-:-:S04]  /*0620*/  LOP3.LUT R5, R5, 0x7f, RZ, 0xc0, !PT ;  /* 0x0000007f05057812 */ /* 0x000fc800078ec0ff */
[----:B------:R-:W-:Y:S01]  /*0630*/  SHF.L.U32 R5, R5, R16, RZ ;  /* 0x0000001005057219 */ /* 0x000fe200000006ff */
[----:B------:R-:W-:-:S03]  /*0640*/  VIADD R16, R16, 0x7 ;  /* 0x0000000710107836 */ /* 0x000fc60000000000 */
[----:B------:R-:W-:-:S03]  /*0650*/  LOP3.LUT R24, R5, R24, RZ, 0xfc, !PT ;  /* 0x0000001805187212 */ /* 0x000fc600078efcff */
[----:B------:R-:W-:Y:S05]  /*0660*/  @!P0 BRA `(.L_x_5) ;  /* 0x0000000000408947 */ /* 0x000fea0003800000 */
[----:B------:R-:W-:Y:S01]  /*0670*/  MOV R14, 0x0 ;  /* 0x00000000000e7802 */ /* 0x000fe20000000f00 */
[----:B------:R-:W0:Y:S01]  /*0680*/  LDCU.64 UR4, c[0x4][0x10] ;  /* 0x01000200ff0477ac */ /* 0x000e220008000a00 */
[----:B------:R-:W-:Y:S02]  /*0690*/  IMAD.MOV.U32 R8, RZ, RZ, 0x24 ;  /* 0x00000024ff087424 */ /* 0x000fe400078e00ff */
[----:B------:R-:W-:Y:S01]  /*06a0*/  IMAD.MOV.U32 R12, RZ, RZ, 0x1 ;  /* 0x00000001ff0c7424 */ /* 0x000fe200078e00ff */
[----:B------:R-:W1:Y:S01]  /*06b0*/  LDCU.64 UR6, c[0x4][0x18] ;  /* 0x01000300ff0677ac */ /* 0x000e620008000a00 */
[----:B------:R-:W2:Y:S01]  /*06c0*/  LDC.64 R14, c[0x4][R14] ;  /* 0x010000000e0e7b82 */ /* 0x000ea20000000a00 */
[----:B------:R-:W-:Y:S01]  /*06d0*/  IMAD.MOV.U32 R13, RZ, RZ, RZ ;  /* 0x000000ffff0d7224 */ /* 0x000fe200078e00ff */
[----:B------:R-:W3:Y:S01]  /*06e0*/  LDCU.64 UR8, c[0x4][0x8] ;  /* 0x01000100ff0877ac */ /* 0x000ee20008000a00 */
[----:B0-----:R-:W-:Y:S02]  /*06f0*/  IMAD.U32 R4, RZ, RZ, UR4 ;  /* 0x00000004ff047e24 */ /* 0x001fe4000f8e00ff */
[----:B------:R-:W-:-:S02]  /*0700*/  IMAD.U32 R5, RZ, RZ, UR5 ;  /* 0x00000005ff057e24 */ /* 0x000fc4000f8e00ff */
[----:B-1----:R-:W-:Y:S02]  /*0710*/  IMAD.U32 R6, RZ, RZ, UR6 ;  /* 0x00000006ff067e24 */ /* 0x002fe4000f8e00ff */
[----:B------:R-:W-:Y:S02]  /*0720*/  IMAD.U32 R7, RZ, RZ, UR7 ;  /* 0x00000007ff077e24 */ /* 0x000fe4000f8e00ff */
[----:B---3--:R-:W-:Y:S02]  /*0730*/  IMAD.U32 R10, RZ, RZ, UR8 ;  /* 0x00000008ff0a7e24 */ /* 0x008fe4000f8e00ff */
[----:B------:R-:W-:-:S07]  /*0740*/  IMAD.U32 R11, RZ, RZ, UR9 ;  /* 0x00000009ff0b7e24 */ /* 0x000fce000f8e00ff */
[----:B------:R-:W-:-:S07]  /*0750*/  LEPC R20, `(.L_x_5) ;  /* 0x000000001014794e */ /* 0x000fce0000000000 */
[----:B--2--5:R-:W-:Y:S05]  /*0760*/  CALL.ABS.NOINC R14 ;  /* 0x000000000e007343 */ /* 0x024fea0003c00000 */
.L_x_5:
[----:B------:R-:W-:Y:S05]  /*0770*/  BSYNC.RECONVERGENT B6 ;  /* 0x0000000000067941 */ /* 0x000fea0003800200 */
.L_x_4:
[----:B------:R-:W-:-:S05]  /*0780*/  IADD3 R4, P0, PT, R18, UR38, RZ ;  /* 0x0000002612047c10 */ /* 0x000fca000ff1e0ff */
[----:B------:R-:W-:-:S06]  /*0790*/  IMAD.X R5, RZ, RZ, UR39, P0 ;  /* 0x00000027ff057e24 */ /* 0x000fcc00080e06ff */
[----:B------:R-:W2:Y:S01]  /*07a0*/  LDG.E.S8 R5, desc[UR36][R4.64] ;  /* 0x0000002404057981 */ /* 0x000ea2000c1e1300 */
[----:B------:R-:W-:-:S04]  /*07b0*/  VIADD R3, R18, 0x1 ;  /* 0x0000000112037836 */ /* 0x000fc80000000000 */
[----:B------:R-:W-:Y:S01]  /*07c0*/  IMAD.MOV.U32 R18, RZ, RZ, R3 ;  /* 0x000000ffff127224 */ /* 0x000fe200078e0003 */
[----:B--2---:R-:W-:-:S13]  /*07d0*/  ISETP.GE.AND P0, PT, R5, RZ, PT ;  /* 0x000000ff0500720c */ /* 0x004fda0003f06270 */
[----:B------:R-:W-:Y:S05]  /*07e0*/  @!P0 BRA `(.L_x_6) ;  /* 0xfffffffc00848947 */ /* 0x000fea000383ffff */
[----:B------:R-:W-:Y:S05]  /*07f0*/  BSYNC.RECONVERGENT B7 ;  /* 0x0000000000077941 */ /* 0x000fea0003800200 */
.L_x_3:
[----:B------:R-:W0:Y:S01]  /*0800*/  LDCU.64 UR4, c[0x0][0x3c0] ;  /* 0x00007800ff0477ac */ /* 0x000e220008000a00 */
[----:B------:R-:W-:-:S04]  /*0810*/  SHF.L.U32 R5, R5, R16, RZ ;  /* 0x0000001005057219 */ /* 0x000fc800000006ff */
[----:B------:R-:W-:-:S05]  /*0820*/  LOP3.LUT R24, R5, R24, RZ, 0xfc, !PT ;  /* 0x0000001805187212 */ /* 0x000fca00078efcff */
[----:B------:R-:W-:Y:S01]  /*0830*/  IMAD.IADD R22, R24, 0x1, R3 ;  /* 0x0000000118167824 */ /* 0x000fe200078e0203 */
[----:B0-----:R-:W-:-:S05]  /*0840*/  IADD3 R25, P0, PT, R3, UR4, RZ ;  /* 0x0000000403197c10 */ /* 0x001fca000ff1e0ff */
[----:B------:R-:W-:Y:S01]  /*0850*/  IMAD.X R23, RZ, RZ, UR5, P0 ;  /* 0x00000005ff177e24 */ /* 0x000fe200080e06ff */
[----:B------:R-:W-:Y:S07]  /*0860*/  BRA `(.L_x_7) ;  /* 0x0000000000447947 */ /* 0x000fee0003800000 */
.L_x_2:
        /* <DEDUP_REMOVED lines=16> */
.L_x_8:
[----:B------:R-:W-:-:S07]  /*0970*/  IMAD.MOV.U32 R22, RZ, RZ, 0x1 ;  /* 0x00000001ff167424 */ /* 0x000fce00078e00ff */
.L_x_7:
[----:B------:R-:W0:Y:S01]  /*0980*/  LDCU.64 UR4, c[0x0][0x388] ;  /* 0x00007100ff0477ac */ /* 0x000e220008000a00 */
[----:B------:R-:W-:Y:S01]  /*0990*/  BSSY.RECONVERGENT B11, `(.L_x_9) ;  /* 0x000017f0000b7945 */ /* 0x000fe20003800200 */
[----:B0----5:R-:W-:-:S04]  /*09a0*/  ISETP.LT.U32.AND P0, PT, R26, UR4, PT ;  /* 0x000000041a007c0c */ /* 0x021fc8000bf01070 */
[----:B------:R-:W-:-:S04]  /*09b0*/  ISETP.LT.AND.EX P0, PT, R27, UR5, PT, P0 ;  /* 0x000000051b007c0c */ /* 0x000fc8000bf01300 */
[----:B------:R-:W-:Y:S02]  /*09c0*/  SEL R3, R26, UR4, P0 ;  /* 0x000000041a037c07 */ /* 0x000fe40008000000 */
[----:B------:R-:W-:Y:S02]  /*09d0*/  SEL R5, R27, UR5, P0 ;  /* 0x000000051b057c07 */ /* 0x000fe40008000000 */
[----:B------:R-:W-:-:S04]  /*09e0*/  ISETP.GT.U32.AND P0, PT, R3, R36, PT ;  /* 0x000000240300720c */ /* 0x000fc80003f04070 */
[----:B------:R-:W-:-:S13]  /*09f0*/  ISETP.GT.AND.EX P0, PT, R5, R37, PT, P0 ;  /* 0x000000250500720c */ /* 0x000fda0003f04300 */
[----:B------:R-:W-:Y:S05]  /*0a00*/  @!P0 BRA `(.L_x_10) ;  /* 0x0000001400dc8947 */ /* 0x000fea0003800000 */
[----:B------:R-:W-:Y:S02]  /*0a10*/  IMAD.MOV.U32 R16, RZ, RZ, RZ ;  /* 0x000000ffff107224 */ /* 0x000fe400078e00ff */
[----:B------:R-:W-:Y:S02]  /*0a20*/  IMAD.MOV.U32 R18, RZ, RZ, R36 ;  /* 0x000000ffff127224 */ /* 0x000fe400078e0024 */
[----:B------:R-:W-:-:S07]  /*0a30*/  IMAD.MOV.U32 R19, RZ, RZ, R37 ;  /* 0x000000ffff137224 */ /* 0x000fce00078e0025 */
.L_x_48:
[----:B------:R-:W0:Y:S01]  /*0a40*/  LDCU.64 UR4, c[0x0][0x3b8] ;  /* 0x00007700ff0477ac */ /* 0x000e220008000a00 */
[----:B------:R-:W-:Y:S02]  /*0a50*/  SHF.R.S32.HI R3, RZ, 0x1f, R19 ;  /* 0x0000001fff037819 */ /* 0x000fe40000011413 */
[----:B------:R-:W-:Y:S01]  /*0a60*/  SHF.R.S32.HI R0, RZ, 0x1f, R16 ;  /* 0x0000001fff007819 */ /* 0x000fe20000011410 */
[----:B------:R-:W1:Y:S01]  /*0a70*/  LDCU.64 UR6, c[0x0][0x3a8] ;  /* 0x00007500ff0677ac */ /* 0x000e620008000a00 */
[----:B------:R-:W-:-:S05]  /*0a80*/  LEA.HI R6, P0, R3, R18, RZ, 0x6 ;  /* 0x0000001203067211 */ /* 0x000fca00078130ff */
[----:B------:R-:W-:-:S05]  /*0a90*/  IMAD.X R3, RZ, RZ, R19, P0 ;  /* 0x000000ffff037224 */ /* 0x000fca00000e0613 */
[--C-:B------:R-:W-:Y:S02]  /*0aa0*/  SHF.R.S64 R6, R6, 0x6, R3.reuse ;  /* 0x0000000606067819 */ /* 0x100fe40000001003 */
[----:B------:R-:W-:Y:S01]  /*0ab0*/  SHF.R.S32.HI R7, RZ, 0x6, R3 ;  /* 0x00000006ff077819 */ /* 0x000fe20000011403 */
[----:B0-----:R-:W-:-:S04]  /*0ac0*/  IMAD R5, R0, UR4, RZ ;  /* 0x0000000400057c24 */ /* 0x001fc8000f8e02ff */
[C---:B------:R-:W-:Y:S02]  /*0ad0*/  IMAD R3, R16.reuse, UR5, R5 ;  /* 0x0000000510037c24 */ /* 0x040fe4000f8e0205 */
[----:B------:R-:W-:-:S04]  /*0ae0*/  IMAD.WIDE.U32 R6, R16, UR4, R6 ;  /* 0x0000000410067c25 */ /* 0x000fc8000f8e0006 */
[----:B------:R-:W-:Y:S01]  /*0af0*/  IMAD.IADD R3, R7, 0x1, R3 ;  /* 0x0000000107037824 */ /* 0x000fe200078e0203 */
[----:B-1----:R-:W-:-:S04]  /*0b00*/  LEA R4, P0, R6, UR6, 0x3 ;  /* 0x0000000606047c11 */ /* 0x002fc8000f8018ff */
[----:B------:R-:W-:-:S06]  /*0b10*/  LEA.HI.X R5, R6, UR7, R3, 0x3, P0 ;  /* 0x0000000706057c11 */ /* 0x000fcc00080f1c03 */
[----:B------:R-:W2:Y:S01]  /*0b20*/  LDG.E.64 R4, desc[UR36][R4.64] ;  /* 0x0000002404047981 */ /* 0x000ea2000c1e1b00 */
[----:B------:R-:W-:Y:S01]  /*0b30*/  LOP3.LUT R0, R28, 0xff, RZ, 0xc0, !PT ;  /* 0x000000ff1c007812 */ /* 0x000fe200078ec0ff */
[----:B------:R-:W-:Y:S01]  /*0b40*/  BSSY.RELIABLE B10, `(.L_x_11) ;  /* 0x00001590000a7945 */ /* 0x000fe20003800100 */
[----:B------:R-:W-:Y:S02]  /*0b50*/  LOP3.LUT R3, R18, 0x3f, RZ, 0xc0, !PT ;  /* 0x0000003f12037812 */ /* 0x000fe400078ec0ff */
[----:B------:R-:W-:Y:S02]  /*0b60*/  ISETP.NE.AND P0, PT, R0, 0x1, PT ;  /* 0x000000010000780c */ /* 0x000fe40003f05270 */
[----:B--2---:R-:W-:-:S04]  /*0b70*/  SHF.R.U64 R3, R4, R3, R5 ;  /* 0x0000000304037219 */ /* 0x004fc80000001205 */
[----:B------:R-:W-:-:S07]  /*0b80*/  LOP3.LUT R3, R3, 0x1, RZ, 0xc0, !PT ;  /* 0x0000000103037812 */ /* 0x000fce00078ec0ff */
[----:B------:R-:W-:Y:S05]  /*0b90*/  @!P0 BRA `(.L_x_12) ;  /* 0x0000000000488947 */ /* 0x000fea0003800000 */
[----:B------:R-:W-:-:S13]  /*0ba0*/  ISETP.NE.AND P0, PT, R0, 0x2, PT ;  /* 0x000000020000780c */ /* 0x000fda0003f05270 */
[----:B------:R-:W-:Y:S05]  /*0bb0*/  @P0 BRA `(.L_x_13) ;  /* 0x0000001400440947 */ /* 0x000fea0003800000 */
[----:B------:R-:W-:-:S13]  /*0bc0*/  ISETP.NE.AND P0, PT, R17, RZ, PT ;  /* 0x000000ff1100720c */ /* 0x000fda0003f05270 */
[----:B------:R-:W-:Y:S05]  /*0bd0*/  @!P0 BRA `(.L_x_14) ;  /* 0x0000000400948947 */ /* 0x000fea0003800000 */
[----:B------:R-:W-:Y:S01]  /*0be0*/  ISETP.NE.AND P0, PT, R3, RZ, PT ;  /* 0x000000ff0300720c */ /* 0x000fe20003f05270 */
[----:B------:R-:W-:-:S12]  /*0bf0*/  IMAD.MOV.U32 R28, RZ, RZ, 0x2 ;  /* 0x00000002ff1c7424 */ /* 0x000fd800078e00ff */
[----:B------:R-:W-:Y:S05]  /*0c00*/  @!P0 BRA `(.L_x_13) ;  /* 0x0000001400308947 */ /* 0x000fea0003800000 */
[----:B------:R-:W0:Y:S02]  /*0c10*/  LDCU.64 UR4, c[0x0][0x380] ;  /* 0x00007000ff0477ac */ /* 0x000e240008000a00 */
[----:B0-----:R-:W-:-:S04]  /*0c20*/  IADD3 R4, P0, PT, R18, UR4, RZ ;  /* 0x0000000412047c10 */ /* 0x001fc8000ff1e0ff */
[----:B------:R-:W-:-:S05]  /*0c30*/  IADD3.X R5, PT, PT, R19, UR5, RZ, P0, !PT ;  /* 0x0000000513057c10 */ /* 0x000fca00087fe4ff */
[----:B------:R-:W2:Y:S02]  /*0c40*/  LDG.E.U8 R4, desc[UR36][R4.64] ;  /* 0x0000002404047981 */ /* 0x000ea4000c1e1100 */
[----:B--2---:R-:W-:-:S13]  /*0c50*/  ISETP.NE.AND P0, PT, R4, 0x2c, PT ;  /* 0x0000002c0400780c */ /* 0x004fda0003f05270 */
[----:B------:R-:W-:Y:S05]  /*0c60*/  @P0 BRA `(.L_x_13) ;  /* 0x0000001400180947 */ /* 0x000fea0003800000 */
[----:B------:R-:W-:-:S05]  /*0c70*/  VIADD R2, R2, 0x1 ;  /* 0x0000000102027836 */ /* 0x000fca0000000000 */
[----:B------:R-:W-:-:S13]  /*0c80*/  ISETP.NE.AND P0, PT, R17, R2, PT ;  /* 0x000000021100720c */ /* 0x000fda0003f05270 */
[----:B------:R-:W-:Y:S05]  /*0c90*/  @P0 BRA `(.L_x_13) ;  /* 0x00000014000c0947 */ /* 0x000fea0003800000 */
[----:B------:R-:W-:Y:S01]  /*0ca0*/  IMAD.MOV.U32 R2, RZ, RZ, R17 ;  /* 0x000000ffff027224 */ /* 0x000fe200078e0011 */
[----:B------:R-:W-:Y:S06]  /*0cb0*/  BRA `(.L_x_14) ;  /* 0x00000004005c7947 */ /* 0x000fec0003800000 */
.L_x_12:
        /* <DEDUP_REMOVED lines=9> */
[----:B------:R-:W-:Y:S01]  /*0d50*/  BSSY.RECONVERGENT B0, `(.L_x_15) ;  /* 0x000001b000007945 */ /* 0x000fe20003800200 */
[----:B------:R-:W-:Y:S02]  /*0d60*/  IMAD.MOV.U32 R35, RZ, RZ, R18 ;  /* 0x000000ffff237224 */ /* 0x000fe400078e0012 */
[----:B------:R-:W-:-:S07]  /*0d70*/  IMAD.MOV.U32 R34, RZ, RZ, R19 ;  /* 0x000000ffff227224 */ /* 0x000fce00078e0013 */
.L_x_17:
[----:B------:R-:W-:Y:S02]  /*0d80*/  IADD3 R3, P0, PT, R35, -0x1, RZ ;  /* 0xffffffff23037810 */ /* 0x000fe40007f1e0ff */
[----:B------:R-:W-:Y:S02]  /*0d90*/  MOV R35, 0xffffffff ;  /* 0xffffffff00237802 */ /* 0x000fe40000000f00 */
[----:B------:R-:W-:Y:S01]  /*0da0*/  IADD3.X R5, PT, PT, R34, -0x1, RZ, P0, !PT ;  /* 0xffffffff22057810 */ /* 0x000fe200007fe4ff */
[----:B------:R-:W-:Y:S01]  /*0db0*/  IMAD.MOV.U32 R34, RZ, RZ, -0x1 ;  /* 0xffffffffff227424 */ /* 0x000fe200078e00ff */
[----:B------:R-:W-:-:S04]  /*0dc0*/  ISETP.GT.U32.AND P0, PT, R3, R36, PT ;  /* 0x000000240300720c */ /* 0x000fc80003f04070 */
[----:B------:R-:W-:-:S13]  /*0dd0*/  ISETP.GT.AND.EX P0, PT, R5, R37, PT, P0 ;  /* 0x000000250500720c */ /* 0x000fda0003f04300 */
[----:B------:R-:W-:Y:S05]  /*0de0*/  @!P0 BRA `(.L_x_16) ;  /* 0x0000000000448947 */ /* 0x000fea0003800000 */
[----:B------:R-:W-:Y:S01]  /*0df0*/  IMAD.MOV.U32 R34, RZ, RZ, R5 ;  /* 0x000000ffff227224 */ /* 0x000fe200078e0005 */
[----:B------:R-:W0:Y:S01]  /*0e00*/  LDCU.64 UR4, c[0x0][0x3a0] ;  /* 0x00007400ff0477ac */ /* 0x000e220008000a00 */
[----:B------:R-:W-:-:S03]  /*0e10*/  IMAD.MOV.U32 R35, RZ, RZ, R3 ;  /* 0x000000ffff237224 */ /* 0x000fc600078e0003 */
[----:B------:R-:W-:-:S04]  /*0e20*/  SHF.R.S32.HI R0, RZ, 0x1f, R34 ;  /* 0x0000001fff007819 */ /* 0x000fc80000011422 */
[----:B------:R-:W-:-:S05]  /*0e30*/  LEA.HI R0, P0, R0, R35, RZ, 0x6 ;  /* 0x0000002300007211 */ /* 0x000fca00078130ff */
[----:B------:R-:W-:-:S05]  /*0e40*/  IMAD.X R3, RZ, RZ, R34, P0 ;  /* 0x000000ffff037224 */ /* 0x000fca00000e0622 */
[--C-:B------:R-:W-:Y:S02]  /*0e50*/  SHF.R.S64 R0, R0, 0x6, R3.reuse ;  /* 0x0000000600007819 */ /* 0x100fe40000001003 */
[----:B------:R-:W-:Y:S02]  /*0e60*/  SHF.R.S32.HI R3, RZ, 0x6, R3 ;  /* 0x00000006ff037819 */ /* 0x000fe40000011403 */
[----:B0-----:R-:W-:-:S04]  /*0e70*/  LEA R4, P0, R0, UR4, 0x3 ;  /* 0x0000000400047c11 */ /* 0x001fc8000f8018ff */
[----:B------:R-:W-:-:S06]  /*0e80*/  LEA.HI.X R5, R0, UR5, R3, 0x3, P0 ;  /* 0x0000000500057c11 */ /* 0x000fcc00080f1c03 */
[----:B------:R-:W2:Y:S01]  /*0e90*/  LDG.E.64 R4, desc[UR36][R4.64] ;  /* 0x0000002404047981 */ /* 0x000ea2000c1e1b00 */
[----:B------:R-:W-:-:S04]  /*0ea0*/  LOP3.LUT R3, R35, 0x3f, RZ, 0xc0, !PT ;  /* 0x0000003f23037812 */ /* 0x000fc800078ec0ff */
[----:B--2---:R-:W-:-:S04]  /*0eb0*/  SHF.R.U64 R0, R4, R3, R5 ;  /* 0x0000000304007219 */ /* 0x004fc80000001205 */
[----:B------:R-:W-:-:S04]  /*0ec0*/  LOP3.LUT R0, R0, 0x1, RZ, 0xc0, !PT ;  /* 0x0000000100007812 */ /* 0x000fc800078ec0ff */
[----:B------:R-:W-:-:S04]  /*0ed0*/  ISETP.NE.U32.AND P0, PT, R0, 0x1, PT ;  /* 0x000000010000780c */ /* 0x000fc80003f05070 */
[----:B------:R-:W-:-:S13]  /*0ee0*/  ISETP.NE.U32.AND.EX P0, PT, RZ, RZ, PT, P0 ;  /* 0x000000ffff00720c */ /* 0x000fda0003f05100 */
[----:B------:R-:W-:Y:S05]  /*0ef0*/  @P0 BRA `(.L_x_17) ;  /* 0xfffffffc00a00947 */ /* 0x000fea000383ffff */
.L_x_16:
[----:B------:R-:W-:Y:S05]  /*0f00*/  BSYNC.RECONVERGENT B0 ;  /* 0x0000000000007941 */ /* 0x000fea0003800200 */
.L_x_15:
[----:B------:R-:W-:Y:S01]  /*0f10*/  ISETP.GE.U32.AND P0, PT, R35, R36, PT ;  /* 0x000000242300720c */ /* 0x000fe20003f06070 */
[----:B------:R-:W-:Y:S03]  /*0f20*/  BSSY.RECONVERGENT B6, `(.L_x_18) ;  /* 0x0000013000067945 */ /* 0x000fe60003800200 */
[----:B------:R-:W-:-:S13]  /*0f30*/  ISETP.GE.AND.EX P0, PT, R34, R37, PT, P0 ;  /* 0x000000252200720c */ /* 0x000fda0003f06300 */
[----:B------:R-:W-:Y:S05]  /*0f40*/  @P0 BRA `(.L_x_19) ;  /* 0x0000000000400947 */ /* 0x000fea0003800000 */
        /* <DEDUP_REMOVED lines=15> */
[----:B--2---:R-:W-:Y:S05]  /*1040*/  CALL.ABS.NOINC R14 ;  /* 0x000000000e007343 */ /* 0x004fea0003c00000 */
.L_x_19:
[----:B------:R-:W-:Y:S05]  /*1050*/  BSYNC.RECONVERGENT B6 ;  /* 0x0000000000067941 */ /* 0x000fea0003800200 */
.L_x_18:
[----:B------:R-:W-:Y:S02]  /*1060*/  IADD3 R5, P1, PT, -R24, R35, RZ ;  /* 0x0000002318057210 */ /* 0x000fe40007f3e1ff */
[----:B------:R-:W-:Y:S02]  /*1070*/  SHF.R.S32.HI R3, RZ, 0x1f, R24 ;  /* 0x0000001fff037819 */ /* 0x000fe40000011418 */
[----:B------:R-:W-:-:S03]  /*1080*/  ISETP.GE.U32.AND P0, PT, R5, R36, PT ;  /* 0x000000240500720c */ /* 0x000fc60003f06070 */
[----:B------:R-:W-:-:S05]  /*1090*/  IMAD.X R7, R34, 0x1, ~R3, P1 ;  /* 0x0000000122077824 */ /* 0x000fca00008e0e03 */
[----:B------:R-:W-:-:S13]  /*10a0*/  ISETP.GE.AND.EX P0, PT, R7, R37, PT, P0 ;  /* 0x000000250700720c */ /* 0x000fda0003f06300 */
[----:B------:R-:W-:Y:S05]  /*10b0*/  @!P0 BRA `(.L_x_13) ;  /* 0x0000001000048947 */ /* 0x000fea0003800000 */
[----:B------:R-:W0:Y:S02]  /*10c0*/  LDCU.64 UR4, c[0x0][0x380] ;  /* 0x00007000ff0477ac */ /* 0x000e240008000a00 */
[----:B0-----:R-:W-:-:S04]  /*10d0*/  IADD3 R4, P0, PT, R5, UR4, RZ ;  /* 0x0000000405047c10 */ /* 0x001fc8000ff1e0ff */
[----:B------:R-:W-:-:S05]  /*10e0*/  IADD3.X R5, PT, PT, R7, UR5, RZ, P0, !PT ;  /* 0x0000000507057c10 */ /* 0x000fca00087fe4ff */
[----:B------:R-:W2:Y:S02]  /*10f0*/  LDG.E.U8 R0, desc[UR36][R4.64] ;  /* 0x0000002404007981 */ /* 0x000ea4000c1e1100 */
[----:B--2---:R-:W-:-:S13]  /*1100*/  ISETP.NE.AND P0, PT, R0, 0x22, PT ;  /* 0x000000220000780c */ /* 0x004fda0003f05270 */
[----:B------:R-:W-:Y:S05]  /*1110*/  @P0 BRA `(.L_x_13) ;  /* 0x0000000c00ec0947 */ /* 0x000fea0003800000 */
[----:B------:R-:W-:-:S13]  /*1120*/  ISETP.GE.AND P0, PT, R24, 0x1, PT ;  /* 0x000000011800780c */ /* 0x000fda0003f06270 */
[----:B------:R-:W-:Y:S05]  /*1130*/  @!P0 BRA `(.L_x_14) ;  /* 0x00000000003c8947 */ /* 0x000fea0003800000 */
[----:B------:R-:W-:Y:S02]  /*1140*/  IMAD.MOV.U32 R11, RZ, RZ, RZ ;  /* 0x000000ffff0b7224 */ /* 0x000fe400078e00ff */
[----:B------:R-:W-:-:S07]  /*1150*/  IMAD.MOV.U32 R0, RZ, RZ, RZ ;  /* 0x000000ffff007224 */ /* 0x000fce00078e00ff */
.L_x_20:
[C---:B------:R-:W-:Y:S02]  /*1160*/  IADD3 R6, P1, PT, R11.reuse, R4, RZ ;  /* 0x000000040b067210 */ /* 0x040fe40007f3e0ff */
[----:B------:R-:W-:-:S03]  /*1170*/  IADD3 R8, P0, PT, R11, R25, RZ ;  /* 0x000000190b087210 */ /* 0x000fc60007f1e0ff */
[C---:B------:R-:W-:Y:S02]  /*1180*/  IMAD.X R7, R0.reuse, 0x1, R5, P1 ;  /* 0x0000000100077824 */ /* 0x040fe400008e0605 */
[----:B------:R-:W-:-:S04]  /*1190*/  IMAD.X R9, R0, 0x1, R23, P0 ;  /* 0x0000000100097824 */ /* 0x000fc800000e0617 */
[----:B------:R-:W2:Y:S04]  /*11a0*/  LDG.E.U8 R7, desc[UR36][R6.64+0x1] ;  /* 0x0000012406077981 */ /* 0x000ea8000c1e1100 */
[----:B------:R-:W2:Y:S02]  /*11b0*/  LDG.E.U8 R8, desc[UR36][R8.64] ;  /* 0x0000002408087981 */ /* 0x000ea4000c1e1100 */
[----:B--2---:R-:W-:-:S13]  /*11c0*/  ISETP.NE.AND P0, PT, R8, R7, PT ;  /* 0x000000070800720c */ /* 0x004fda0003f05270 */
[----:B------:R-:W-:Y:S05]  /*11d0*/  @P0 BRA `(.L_x_13) ;  /* 0x0000000c00bc0947 */ /* 0x000fea0003800000 */
[----:B------:R-:W-:-:S05]  /*11e0*/  IADD3 R11, P0, PT, R11, 0x1, RZ ;  /* 0x000000010b0b7810 */ /* 0x000fca0007f1e0ff */
[----:B------:R-:W-:Y:S01]  /*11f0*/  IMAD.X R0, RZ, RZ, R0, P0 ;  /* 0x000000ffff007224 */ /* 0x000fe200000e0600 */
[----:B------:R-:W-:-:S04]  /*1200*/  ISETP.NE.U32.AND P0, PT, R11, R24, PT ;  /* 0x000000180b00720c */ /* 0x000fc80003f05070 */
[----:B------:R-:W-:-:S13]  /*1210*/  ISETP.NE.AND.EX P0, PT, R0, R3, PT, P0 ;  /* 0x000000030000720c */ /* 0x000fda0003f05300 */
[----:B------:R-:W-:Y:S05]  /*1220*/  @P0 BRA `(.L_x_20) ;  /* 0xfffffffc00cc0947 */ /* 0x000fea000383ffff */
.L_x_14:
[----:B------:R-:W0:Y:S02]  /*1230*/  LDCU.64 UR4, c[0x0][0x3c0] ;  /* 0x00007800ff0477ac */ /* 0x000e240008000a00 */
[----:B0-----:R-:W-:Y:S02]  /*1240*/  IMAD.U32 R3, RZ, RZ, UR4 ;  /* 0x00000004ff037e24 */ /* 0x001fe4000f8e00ff */
[----:B------:R-:W-:-:S03]  /*1250*/  IMAD.U32 R7, RZ, RZ, UR5 ;  /* 0x00000005ff077e24 */ /* 0x000fc6000f8e00ff */
[----:B------:R-:W-:-:S04]  /*1260*/  IADD3 R4, P0, PT, R22, R3, RZ ;  /* 0x0000000316047210 */ /* 0x000fc80007f1e0ff */
[----:B------:R-:W-:-:S05]  /*1270*/  LEA.HI.X.SX32 R5, R22, R7, 0x1, P0 ;  /* 0x0000000716057211 */ /* 0x000fca00000f0eff */
[----:B------:R-:W2:Y:S01]  /*1280*/  LDG.E.U8 R28, desc[UR36][R4.64] ;  /* 0x00000024041c7981 */ /* 0x000ea2000c1e1100 */
[----:B------:R-:W-:Y:S01]  /*1290*/  BSSY.RELIABLE B9, `(.L_x_21) ;  /* 0x00000c2000097945 */ /* 0x000fe20003800100 */
[----:B--2---:R-:W-:-:S13]  /*12a0*/  ISETP.NE.AND P0, PT, R28, 0x1, PT ;  /* 0x000000011c00780c */ /* 0x004fda0003f05270 */
[----:B------:R-:W-:Y:S05]  /*12b0*/  @!P0 BRA `(.L_x_22) ;  /* 0x0000000800308947 */ /* 0x000fea0003800000 */
[----:B------:R-:W-:-:S04]  /*12c0*/  PRMT R0, R28, 0x9910, RZ ;  /* 0x000099101c007816 */ /* 0x000fc800000000ff */
[----:B------:R-:W-:-:S13]  /*12d0*/  ISETP.NE.AND P0, PT, R0, 0x2, PT ;  /* 0x000000020000780c */ /* 0x000fda0003f05270 */
[----:B------:R-:W-:Y:S05]  /*12e0*/  @!P0 BRA `(.L_x_23) ;  /* 0x0000000000608947 */ /* 0x000fea0003800000 */
[----:B------:R-:W-:-:S13]  /*12f0*/  ISETP.NE.AND P0, PT, R0, RZ, PT ;  /* 0x000000ff0000720c */ /* 0x000fda0003f05270 */
[----:B------:R-:W-:Y:S05]  /*1300*/  @!P0 BREAK.RELIABLE B9 ;  /* 0x0000000000098942 */ /* 0x000fea0003800100 */
[----:B------:R-:W-:Y:S05]  /*1310*/  @!P0 BREAK.RELIABLE B10 ;  /* 0x00000000000a8942 */ /* 0x000fea0003800100 */
[----:B------:R-:W-:Y:S05]  /*1320*/  @!P0 BRA `(.L_x_24) ;  /* 0x0000000000488947 */ /* 0x000fea0003800000 */
[----:B------:R-:W-:Y:S01]  /*1330*/  MOV R14, 0x0 ;  /* 0x00000000000e7802 */ /* 0x000fe20000000f00 */
[----:B------:R-:W0:Y:S01]  /*1340*/  LDCU.64 UR4, c[0x4][0x20] ;  /* 0x01000400ff0477ac */ /* 0x000e220008000a00 */
[----:B------:R-:W-:Y:S02]  /*1350*/  VIADD R22, R22, 0x1 ;  /* 0x0000000116167836 */ /* 0x000fe40000000000 */
[----:B------:R-:W-:Y:S01]  /*1360*/  IMAD.MOV.U32 R8, RZ, RZ, 0x98 ;  /* 0x00000098ff087424 */ /* 0x000fe200078e00ff */
[----:B------:R-:W1:Y:S01]  /*1370*/  LDCU.64 UR6, c[0x4][0x18] ;  /* 0x01000300ff0677ac */ /* 0x000e620008000a00 */
[----:B------:R-:W2:Y:S01]  /*1380*/  LDC.64 R14, c[0x4][R14] ;  /* 0x010000000e0e7b82 */ /* 0x000ea20000000a00 */
[----:B------:R-:W-:Y:S01]  /*1390*/  IMAD.MOV.U32 R12, RZ, RZ, 0x1 ;  /* 0x00000001ff0c7424 */ /* 0x000fe200078e00ff */
[----:B------:R-:W3:Y:S01]  /*13a0*/  LDCU.64 UR8, c[0x4][0x8] ;  /* 0x01000100ff0877ac */ /* 0x000ee20008000a00 */
[----:B------:R-:W-:Y:S02]  /*13b0*/  IMAD.MOV.U32 R13, RZ, RZ, RZ ;  /* 0x000000ffff0d7224 */ /* 0x000fe400078e00ff */
[----:B0-----:R-:W-:-:S02]  /*13c0*/  IMAD.U32 R4, RZ, RZ, UR4 ;  /* 0x00000004ff047e24 */ /* 0x001fc4000f8e00ff */
[----:B------:R-:W-:Y:S02]  /*13d0*/  IMAD.U32 R5, RZ, RZ, UR5 ;  /* 0x00000005ff057e24 */ /* 0x000fe4000f8e00ff */
[----:B-1----:R-:W-:Y:S02]  /*13e0*/  IMAD.U32 R6, RZ, RZ, UR6 ;  /* 0x00000006ff067e24 */ /* 0x002fe4000f8e00ff */
[----:B------:R-:W-:Y:S02]  /*13f0*/  IMAD.U32 R7, RZ, RZ, UR7 ;  /* 0x00000007ff077e24 */ /* 0x000fe4000f8e00ff */
[----:B---3--:R-:W-:Y:S02]  /*1400*/  IMAD.U32 R10, RZ, RZ, UR8 ;  /* 0x00000008ff0a7e24 */ /* 0x008fe4000f8e00ff */
[----:B------:R-:W-:-:S07]  /*1410*/  IMAD.U32 R11, RZ, RZ, UR9 ;  /* 0x00000009ff0b7e24 */ /* 0x000fce000f8e00ff */
[----:B------:R-:W-:-:S07]  /*1420*/  LEPC R20, `(.L_x_25) ;  /* 0x000000001014794e */ /* 0x000fce0000000000 */
[----:B--2---:R-:W-:Y:S05]  /*1430*/  CALL.ABS.NOINC R14 ;  /* 0x000000000e007343 */ /* 0x004fea0003c00000 */
.L_x_25:
[----:B------:R-:W-:Y:S05]  /*1440*/  BRA `(.L_x_26) ;  /* 0x0000000800987947 */ /* 0x000fea0003800000 */
.L_x_24:
[----:B------:R0:W-:Y:S01]  /*1450*/  STG.E.64 desc[UR36][R38.64], R18 ;  /* 0x0000001226007986 */ /* 0x0001e2000c101b24 */
[----:B------:R-:W-:Y:S05]  /*1460*/  BRA `(.L_x_10) ;  /* 0x0000000c00447947 */ /* 0x000fea0003800000 */
.L_x_23:
[----:B------:R-:W2:Y:S01]  /*1470*/  LDG.E.S8 R5, desc[UR36][R4.64+0x1] ;  /* 0x0000012404057981 */ /* 0x000ea2000c1e1300 */
[----:B------:R-:W-:Y:S01]  /*1480*/  BSSY.RECONVERGENT B8, `(.L_x_27) ;  /* 0x0000029000087945 */ /* 0x000fe20003800200 */
[----:B------:R-:W-:Y:S02]  /*1490*/  VIADD R22, R22, 0x2 ;  /* 0x0000000216167836 */ /* 0x000fe40000000000 */
[----:B------:R-:W-:Y:S02]  /*14a0*/  IMAD.MOV.U32 R17, RZ, RZ, RZ ;  /* 0x000000ffff117224 */ /* 0x000fe400078e00ff */
[----:B------:R-:W-:Y:S01]  /*14b0*/  IMAD.MOV.U32 R2, RZ, RZ, RZ ;  /* 0x000000ffff027224 */ /* 0x000fe200078e00ff */
[----:B--2---:R-:W-:-:S13]  /*14c0*/  ISETP.GT.AND P0, PT, R5, -0x1, PT ;  /* 0xffffffff0500780c */ /* 0x004fda0003f04270 */
[----:B------:R-:W-:Y:S05]  /*14d0*/  @P0 BRA `(.L_x_28) ;  /* 0x00000000008c0947 */ /* 0x000fea0003800000 */
[----:B------:R-:W-:Y:S01]  /*14e0*/  BSSY.RECONVERGENT B7, `(.L_x_28) ;  /* 0x0000022000077945 */ /* 0x000fe20003800200 */
[----:B------:R-:W-:Y:S02]  /*14f0*/  IMAD.MOV.U32 R2, RZ, RZ, RZ ;  /* 0x000000ffff027224 */ /* 0x000fe400078e00ff */
[----:B------:R-:W-:-:S07]  /*1500*/  IMAD.MOV.U32 R17, RZ, RZ, RZ ;  /* 0x000000ffff117224 */ /* 0x000fce00078e00ff */
.L_x_31:
        /* <DEDUP_REMOVED lines=18> */
[----:B------:R-:W-:Y:S01]  /*1630*/  IMAD.U32 R7, RZ, RZ, UR7 ;  /* 0x00000007ff077e24 */ /* 0x000fe2000f8e00ff */
[----:B---3--:R-:W-:Y:S01]  /*1640*/  MOV R10, UR8 ;  /* 0x00000008000a7c02 */ /* 0x008fe20008000f00 */
[----:B------:R-:W-:-:S07]  /*1650*/  IMAD.U32 R11, RZ, RZ, UR9 ;  /* 0x00000009ff0b7e24 */ /* 0x000fce000f8e00ff */
[----:B------:R-:W-:-:S07]  /*1660*/  LEPC R20, `(.L_x_30) ;  /* 0x000000001014794e */ /* 0x000fce0000000000 */
[----:B--2---:R-:W-:Y:S05]  /*1670*/  CALL.ABS.NOINC R14 ;  /* 0x000000000e007343 */ /* 0x004fea0003c00000 */
.L_x_30:
[----:B------:R-:W-:Y:S05]  /*1680*/  BSYNC.RECONVERGENT B6 ;  /* 0x0000000000067941 */ /* 0x000fea0003800200 */
.L_x_29:
[----:B------:R-:W0:Y:S02]  /*1690*/  LDCU.64 UR4, c[0x0][0x3c0] ;  /* 0x00007800ff0477ac */ /* 0x000e240008000a00 */
[----:B0-----:R-:W-:-:S04]  /*16a0*/  IADD3 R4, P0, PT, R22, UR4, RZ ;  /* 0x0000000416047c10 */ /* 0x001fc8000ff1e0ff */
[----:B------:R-:W-:-:S06]  /*16b0*/  LEA.HI.X.SX32 R5, R22, UR5, 0x1, P0 ;  /* 0x0000000516057c11 */ /* 0x000fcc00080f0eff */
[----:B------:R-:W2:Y:S01]  /*16c0*/  LDG.E.S8 R5, desc[UR36][R4.64] ;  /* 0x0000002404057981 */ /* 0x000ea2000c1e1300 */
[----:B------:R-:W-:Y:S01]  /*16d0*/  VIADD R22, R22, 0x1 ;  /* 0x0000000116167836 */ /* 0x000fe20000000000 */
[----:B--2---:R-:W-:-:S13]  /*16e0*/  ISETP.GE.AND P0, PT, R5, RZ, PT ;  /* 0x000000ff0500720c */ /* 0x004fda0003f06270 */
[----:B------:R-:W-:Y:S05]  /*16f0*/  @!P0 BRA `(.L_x_31) ;  /* 0xfffffffc00848947 */ /* 0x000fea000383ffff */
[----:B------:R-:W-:Y:S05]  /*1700*/  BSYNC.RECONVERGENT B7 ;  /* 0x0000000000077941 */ /* 0x000fea0003800200 */
.L_x_28:
[----:B------:R-:W-:Y:S05]  /*1710*/  BSYNC.RECONVERGENT B8 ;  /* 0x0000000000087941 */ /* 0x000fea0003800200 */
.L_x_27:
[----:B------:R-:W-:Y:S01]  /*1720*/  SHF.L.U32 R2, R5, R2, RZ ;  /* 0x0000000205027219 */ /* 0x000fe200000006ff */
[----:B------:R-:W-:Y:S03]  /*1730*/  BSSY.RECONVERGENT B8, `(.L_x_32) ;  /* 0x000003f000087945 */ /* 0x000fe60003800200 */
[----:B------:R-:W-:-:S07]  /*1740*/  LOP3.LUT R17, R2, R17, RZ, 0xfc, !PT ;  /* 0x0000001102117212 */ /* 0x000fce00078efcff */
.L_x_40:
[----:B------:R-:W-:Y:S01]  /*1750*/  BSSY.RECONVERGENT B7, `(.L_x_33) ;  /* 0x0000027000077945 */ /* 0x000fe20003800200 */
.L_x_37:
[----:B------:R-:W0:Y:S01]  /*1760*/  LDCU.64 UR4, c[0x0][0x388] ;  /* 0x00007100ff0477ac */ /* 0x000e220008000a00 */
[----:B------:R-:W-:Y:S01]  /*1770*/  IADD3 R34, P1, PT, R18, 0x1, RZ ;  /* 0x0000000112227810 */ /* 0x000fe20007f3e0ff */
[----:B------:R-:W-:Y:S04]  /*1780*/  BSSY.RECONVERGENT B6, `(.L_x_34) ;  /* 0x0000015000067945 */ /* 0x000fe80003800200 */
[----:B------:R-:W-:Y:S01]  /*1790*/  IMAD.X R2, RZ, RZ, R19, P1 ;  /* 0x000000ffff027224 */ /* 0x000fe200008e0613 */
[----:B0-----:R-:W-:-:S04]  /*17a0*/  ISETP.GE.U32.AND P0, PT, R34, UR4, PT ;  /* 0x0000000422007c0c */ /* 0x001fc8000bf06070 */
[----:B------:R-:W-:-:S13]  /*17b0*/  ISETP.GE.AND.EX P0, PT, R2, UR5, PT, P0 ;  /* 0x0000000502007c0c */ /* 0x000fda000bf06300 */
        /* <DEDUP_REMOVED lines=17> */
.L_x_35:
[----:B------:R-:W-:Y:S05]  /*18d0*/  BSYNC.RECONVERGENT B6 ;  /* 0x0000000000067941 */ /* 0x000fea0003800200 */
.L_x_34:
[----:B------:R-:W0:Y:S02]  /*18e0*/  LDCU.64 UR4, c[0x0][0x380] ;  /* 0x00007000ff0477ac */ /* 0x000e240008000a00 */
[----:B0-----:R-:W-:-:S04]  /*18f0*/  IADD3 R4, P0, PT, R18, UR4, RZ ;  /* 0x0000000412047c10 */ /* 0x001fc8000ff1e0ff */
[----:B------:R-:W-:-:S05]  /*1900*/  IADD3.X R5, PT, PT, R19, UR5, RZ, P0, !PT ;  /* 0x0000000513057c10 */ /* 0x000fca00087fe4ff */
[----:B------:R-:W2:Y:S02]  /*1910*/  LDG.E.U8 R4, desc[UR36][R4.64+0x1] ;  /* 0x0000012404047981 */ /* 0x000ea4000c1e1100 */
[----:B--2---:R-:W-:-:S13]  /*1920*/  ISETP.GT.U32.AND P0, PT, R4, 0x20, PT ;  /* 0x000000200400780c */ /* 0x004fda0003f04070 */
[----:B------:R-:W-:Y:S05]  /*1930*/  @P0 BRA `(.L_x_36) ;  /* 0x0000000000200947 */ /* 0x000fea0003800000 */
[----:B------:R-:W-:Y:S02]  /*1940*/  IMAD.MOV.U32 R3, RZ, RZ, 0x1 ;  /* 0x00000001ff037424 */ /* 0x000fe400078e00ff */
[----:B------:R-:W-:Y:S02]  /*1950*/  IMAD.MOV.U32 R18, RZ, RZ, R34 ;  /* 0x000000ffff127224 */ /* 0x000fe400078e0022 */
[----:B------:R-:W-:Y:S01]  /*1960*/  IMAD.MOV.U32 R19, RZ, RZ, R2 ;  /* 0x000000ffff137224 */ /* 0x000fe200078e0002 */
[CC--:B------:R-:W-:Y:S02]  /*1970*/  SHF.L.U32 R5, R3.reuse, R4.reuse, RZ ;  /* 0x0000000403057219 */ /* 0x0c0fe400000006ff */
[----:B------:R-:W-:Y:S02]  /*1980*/  SHF.L.U64.HI R0, R3, R4, RZ ;  /* 0x0000000403007219 */ /* 0x000fe400000102ff */
[----:B------:R-:W-:-:S04]  /*1990*/  LOP3.LUT P0, RZ, R5, 0x2600, RZ, 0xc0, !PT ;  /* 0x0000260005ff7812 */ /* 0x000fc8000780c0ff */
[----:B------:R-:W-:-:S13]  /*19a0*/  LOP3.LUT P0, RZ, R0, 0x1, RZ, 0xc0, P0 ;  /* 0x0000000100ff7812 */ /* 0x000fda000000c0ff */
[----:B------:R-:W-:Y:S05]  /*19b0*/  @P0 BRA `(.L_x_37) ;  /* 0xfffffffc00680947 */ /* 0x000fea000383ffff */
.L_x_36:
[----:B------:R-:W-:Y:S05]  /*19c0*/  BSYNC.RECONVERGENT B7 ;  /* 0x0000000000077941 */ /* 0x000fea0003800200 */
.L_x_33:
[----:B------:R-:W-:-:S13]  /*19d0*/  ISETP.NE.AND P0, PT, R4, 0x5b, PT ;  /* 0x0000005b0400780c */ /* 0x000fda0003f05270 */
        /* <DEDUP_REMOVED lines=17> */
.L_x_39:
[----:B------:R-:W-:Y:S02]  /*1af0*/  IMAD.MOV.U32 R18, RZ, RZ, R34 ;  /* 0x000000ffff127224 */ /* 0x000fe400078e0022 */
[----:B------:R-:W-:Y:S01]  /*1b00*/  IMAD.MOV.U32 R19, RZ, RZ, R2 ;  /* 0x000000ffff137224 */ /* 0x000fe200078e0002 */
[----:B------:R-:W-:Y:S06]  /*1b10*/  BRA `(.L_x_40) ;  /* 0xfffffffc000c7947 */ /* 0x000fec000383ffff */
.L_x_38:
[----:B------:R-:W-:Y:S05]  /*1b20*/  BSYNC.RECONVERGENT B8 ;  /* 0x0000000000087941 */ /* 0x000fea0003800200 */
.L_x_32:
[----:B------:R-:W-:Y:S02]  /*1b30*/  IMAD.MOV.U32 R19, RZ, RZ, R2 ;  /* 0x000000ffff137224 */ /* 0x000fe400078e0002 */
[----:B------:R-:W-:Y:S02]  /*1b40*/  VIADD R16, R16, 0x1 ;  /* 0x0000000110107836 */ /* 0x000fe40000000000 */
[----:B------:R-:W-:Y:S02]  /*1b50*/  IMAD.MOV.U32 R18, RZ, RZ, R34 ;  /* 0x000000ffff127224 */ /* 0x000fe400078e0022 */
[----:B------:R-:W-:Y:S01]  /*1b60*/  IMAD.MOV.U32 R2, RZ, RZ, RZ ;  /* 0x000000ffff027224 */ /* 0x000fe200078e00ff */
[----:B------:R-:W-:Y:S06]  /*1b70*/  BRA `(.L_x_26) ;  /* 0x0000000000cc7947 */ /* 0x000fec0003800000 */
.L_x_22:
        /* <DEDUP_REMOVED lines=10> */
.L_x_45:
        /* <DEDUP_REMOVED lines=15> */
[----:B0-----:R-:W-:Y:S01]  /*1d10*/  IMAD.U32 R4, RZ, RZ, UR4 ;  /* 0x00000004ff047e24 */ /* 0x001fe2000f8e00ff */
[----:B------:R-:W-:Y:S01]  /*1d20*/  MOV R5, UR5 ;  /* 0x0000000500057c02 */ /* 0x000fe20008000f00 */
[----:B-1----:R-:W-:-:S02]  /*1d30*/  IMAD.U32 R6, RZ, RZ, UR6 ;  /* 0x00000006ff067e24 */ /* 0x002fc4000f8e00ff */
[----:B------:R-:W-:Y:S02]  /*1d40*/  IMAD.U32 R7, RZ, RZ, UR7 ;  /* 0x00000007ff077e24 */ /* 0x000fe4000f8e00ff */
[----:B---3--:R-:W-:Y:S02]  /*1d50*/  IMAD.U32 R10, RZ, RZ, UR8 ;  /* 0x00000008ff0a7e24 */ /* 0x008fe4000f8e00ff */
[----:B------:R-:W-:-:S07]  /*1d60*/  IMAD.U32 R11, RZ, RZ, UR9 ;  /* 0x00000009ff0b7e24 */ /* 0x000fce000f8e00ff */
[----:B------:R-:W-:-:S07]  /*1d70*/  LEPC R20, `(.L_x_44) ;  /* 0x000000001014794e */ /* 0x000fce0000000000 */
[----:B--2---:R-:W-:Y:S05]  /*1d80*/  CALL.ABS.NOINC R14 ;  /* 0x000000000e007343 */ /* 0x004fea0003c00000 */
.L_x_44:
[----:B------:R-:W-:Y:S05]  /*1d90*/  BSYNC.RECONVERGENT B6 ;  /* 0x0000000000067941 */ /* 0x000fea0003800200 */
.L_x_43:
[----:B------:R-:W0:Y:S02]  /*1da0*/  LDCU.64 UR4, c[0x0][0x3c0] ;  /* 0x00007800ff0477ac */ /* 0x000e240008000a00 */
[----:B0-----:R-:W-:Y:S02]  /*1db0*/  IMAD.U32 R3, RZ, RZ, UR4 ;  /* 0x00000004ff037e24 */ /* 0x001fe4000f8e00ff */
[----:B------:R-:W-:-:S03]  /*1dc0*/  IMAD.U32 R7, RZ, RZ, UR5 ;  /* 0x00000005ff077e24 */ /* 0x000fc6000f8e00ff */
[----:B------:R-:W-:-:S04]  /*1dd0*/  IADD3 R4, P0, PT, R22, R3, RZ ;  /* 0x0000000316047210 */ /* 0x000fc80007f1e0ff */
[----:B------:R-:W-:-:S05]  /*1de0*/  LEA.HI.X.SX32 R5, R22, R7, 0x1, P0 ;  /* 0x0000000716057211 */ /* 0x000fca00000f0eff */
[----:B------:R-:W2:Y:S01]  /*1df0*/  LDG.E.S8 R4, desc[UR36][R4.64] ;  /* 0x0000002404047981 */ /* 0x000ea2000c1e1300 */
[----:B------:R-:W-:Y:S01]  /*1e00*/  VIADD R22, R22, 0x1 ;  /* 0x0000000116167836 */ /* 0x000fe20000000000 */
[----:B--2---:R-:W-:-:S13]  /*1e10*/  ISETP.GE.AND P0, PT, R4, RZ, PT ;  /* 0x000000ff0400720c */ /* 0x004fda0003f06270 */
[----:B------:R-:W-:Y:S05]  /*1e20*/  @!P0 BRA `(.L_x_45) ;  /* 0xfffffffc007c8947 */ /* 0x000fea000383ffff */
[----:B------:R-:W-:Y:S05]  /*1e30*/  BSYNC.RECONVERGENT B7 ;  /* 0x0000000000077941 */ /* 0x000fea0003800200 */
.L_x_42:
[----:B------:R-:W-:Y:S05]  /*1e40*/  BSYNC.RECONVERGENT B8 ;  /* 0x0000000000087941 */ /* 0x000fea0003800200 */
.L_x_41:
[----:B------:R-:W-:Y:S01]  /*1e50*/  SHF.L.U32 R23, R4, R23, RZ ;  /* 0x0000001704177219 */ /* 0x000fe200000006ff */
[----:B------:R-:W-:Y:S01]  /*1e60*/  VIADD R16, R16, 0x1 ;  /* 0x0000000110107836 */ /* 0x000fe20000000000 */
[C---:B------:R-:W-:Y:S02]  /*1e70*/  IADD3 R25, P0, PT, R22.reuse, R3, RZ ;  /* 0x0000000316197210 */ /* 0x040fe40007f1e0ff */
[----:B------:R-:W-:Y:S02]  /*1e80*/  LOP3.LUT R24, R23, R24, RZ, 0xfc, !PT ;  /* 0x0000001817187212 */ /* 0x000fe400078efcff */
[----:B------:R-:W-:-:S03]  /*1e90*/  LEA.HI.X.SX32 R23, R22, R7, 0x1, P0 ;  /* 0x0000000716177211 */ /* 0x000fc600000f0eff */
[----:B------:R-:W-:-:S07]  /*1ea0*/  IMAD.IADD R22, R24, 0x1, R22 ;  /* 0x0000000118167824 */ /* 0x000fce00078e0216 */
.L_x_26:
[----:B------:R-:W-:Y:S05]  /*1eb0*/  BSYNC.RELIABLE B9 ;  /* 0x0000000000097941 */ /* 0x000fea0003800100 */
.L_x_21:
[----:B------:R-:W-:Y:S01]  /*1ec0*/  VIADD R3, R16, 0xffffffff ;  /* 0xffffffff10037836 */ /* 0x000fe20000000000 */
[----:B------:R-:W-:Y:S01]  /*1ed0*/  BSSY.RECONVERGENT B0, `(.L_x_13) ;  /* 0x000001f000007945 */ /* 0x000fe20003800200 */
[----:B------:R-:W-:Y:S02]  /*1ee0*/  IMAD.MOV.U32 R8, RZ, RZ, R18 ;  /* 0x000000ffff087224 */ /* 0x000fe400078e0012 */
[----:B------:R-:W-:Y:S01]  /*1ef0*/  IMAD.MOV.U32 R0, RZ, RZ, R19 ;  /* 0x000000ffff007224 */ /* 0x000fe200078e0013 */
[----:B------:R-:W-:-:S07]  /*1f00*/  SHF.R.S32.HI R9, RZ, 0x1f, R3 ;  /* 0x0000001fff097819 */ /* 0x000fce0000011403 */
.L_x_47:
[----:B------:R-:W-:-:S05]  /*1f10*/  IADD3 R8, P0, PT, R8, 0x1, RZ ;  /* 0x0000000108087810 */ /* 0x000fca0007f1e0ff */
[----:B------:R-:W-:Y:S01]  /*1f20*/  IMAD.X R0, RZ, RZ, R0, P0 ;  /* 0x000000ffff007224 */ /* 0x000fe200000e0600 */
[----:B------:R-:W-:-:S04]  /*1f30*/  ISETP.GE.U32.AND P0, PT, R8, R26, PT ;  /* 0x0000001a0800720c */ /* 0x000fc80003f06070 */
[----:B------:R-:W-:-:S13]  /*1f40*/  ISETP.GE.AND.EX P0, PT, R0, R27, PT, P0 ;  /* 0x0000001b0000720c */ /* 0x000fda0003f06300 */
[----:B------:R-:W-:Y:S05]  /*1f50*/  @P0 BRA `(.L_x_46) ;  /* 0x0000000000580947 */ /* 0x000fea0003800000 */
[----:B------:R-:W0:Y:S01]  /*1f60*/  LDCU.64 UR4, c[0x0][0x3b8] ;  /* 0x00007700ff0477ac */ /* 0x000e220008000a00 */
[----:B------:R-:W-:Y:S01]  /*1f70*/  SHF.R.S32.HI R5, RZ, 0x1f, R0 ;  /* 0x0000001fff057819 */ /* 0x000fe20000011400 */
[----:B------:R-:W1:Y:S03]  /*1f80*/  LDCU.64 UR6, c[0x0][0x3a8] ;  /* 0x00007500ff0677ac */ /* 0x000e660008000a00 */
        /* <DEDUP_REMOVED lines=17> */
[----:B------:R-:W-:Y:S02]  /*20a0*/  IMAD.MOV.U32 R26, RZ, RZ, R8 ;  /* 0x000000ffff1a7224 */ /* 0x000fe400078e0008 */
[----:B------:R-:W-:-:S07]  /*20b0*/  IMAD.MOV.U32 R27, RZ, RZ, R0 ;  /* 0x000000ffff1b7224 */ /* 0x000fce00078e0000 */
.L_x_46:
[----:B------:R-:W-:Y:S05]  /*20c0*/  BSYNC.RECONVERGENT B0 ;  /* 0x0000000000007941 */ /* 0x000fea0003800200 */
.L_x_13:
[----:B------:R-:W-:Y:S05]  /*20d0*/  BSYNC.RELIABLE B10 ;  /* 0x00000000000a7941 */ /* 0x000fea0003800100 */
.L_x_11:
[----:B------:R-:W0:Y:S01]  /*20e0*/  LDCU.64 UR4, c[0x0][0x388] ;  /* 0x00007100ff0477ac */ /* 0x000e220008000a00 */
[----:B------:R-:W-:-:S05]  /*20f0*/  IADD3 R18, P1, PT, R18, 0x1, RZ ;  /* 0x0000000112127810 */ /* 0x000fca0007f3e0ff */
[----:B------:R-:W-:Y:S01]  /*2100*/  IMAD.X R19, RZ, RZ, R19, P1 ;  /* 0x000000ffff137224 */ /* 0x000fe200008e0613 */
[----:B0-----:R-:W-:-:S04]  /*2110*/  ISETP.LT.U32.AND P0, PT, R26, UR4, PT ;  /* 0x000000041a007c0c */ /* 0x001fc8000bf01070 */
[----:B------:R-:W-:-:S04]  /*2120*/  ISETP.LT.AND.EX P0, PT, R27, UR5, PT, P0 ;  /* 0x000000051b007c0c */ /* 0x000fc8000bf01300 */
[----:B------:R-:W-:Y:S02]  /*2130*/  SEL R3, R26, UR4, P0 ;  /* 0x000000041a037c07 */ /* 0x000fe40008000000 */
[----:B------:R-:W-:Y:S02]  /*2140*/  SEL R0, R27, UR5, P0 ;  /* 0x000000051b007c07 */ /* 0x000fe40008000000 */
[----:B------:R-:W-:-:S04]  /*2150*/  ISETP.GT.U32.AND P0, PT, R3, R18, PT ;  /* 0x000000120300720c */ /* 0x000fc80003f04070 */
[----:B------:R-:W-:-:S13]  /*2160*/  ISETP.GT.AND.EX P0, PT, R0, R19, PT, P0 ;  /* 0x000000130000720c */ /* 0x000fda0003f04300 */
[----:B------:R-:W-:Y:S05]  /*2170*/  @P0 BRA `(.L_x_48) ;  /* 0xffffffe800300947 */ /* 0x000fea000383ffff */
.L_x_10:
[----:B------:R-:W-:Y:S05]  /*2180*/  BSYNC.RECONVERGENT B11 ;  /* 0x00000000000b7941 */ /* 0x000fea0003800200 */
.L_x_9:
[----:B------:R-:W-:-:S13]  /*2190*/  ISETP.NE.AND P0, PT, R33, RZ, PT ;  /* 0x000000ff2100720c */ /* 0x000fda0003f05270 */
[----:B------:R-:W-:Y:S05]  /*21a0*/  @!P0 BRA `(.L_x_49) ;  /* 0xffffffe000808947 */ /* 0x000fea000383ffff */
[----:B------:R-:W-:Y:S05]  /*21b0*/  EXIT ;  /* 0x000000000000794d */ /* 0x000fea0003800000 */
        .weak           $__internal_0_$__cuda_sm20_div_s64
        .type           $__internal_0_$__cuda_sm20_div_s64,@function
        .size           $__internal_0_$__cuda_sm20_div_s64,(.L_x_51 - $__internal_0_$__cuda_sm20_div_s64)
$__internal_0_$__cuda_sm20_div_s64:
[-C--:B------:R-:W-:Y:S02]  /*21c0*/  IADD3 R4, P1, PT, RZ, -R3.reuse, RZ ;  /* 0x80000003ff047210 */ /* 0x080fe40007f3e0ff */
[----:B------:R-:W-:Y:S02]  /*21d0*/  ISETP.GE.AND P0, PT, R2, RZ, PT ;  /* 0x000000ff0200720c */ /* 0x000fe40003f06270 */
[----:B------:R-:W-:Y:S01]  /*21e0*/  ISETP.GE.AND P3, PT, R7, RZ, PT ;  /* 0x000000ff0700720c */ /* 0x000fe20003f66270 */
[----:B------:R-:W-:Y:S01]  /*21f0*/  IMAD.X R5, RZ, RZ, ~R2, P1 ;  /* 0x000000ffff057224 */ /* 0x000fe200008e0e02 */
[----:B------:R-:W-:-:S04]  /*2200*/  SEL R4, R4, R3, !P0 ;  /* 0x0000000304047207 */ /* 0x000fc80004000000 */
[----:B------:R-:W-:-:S04]  /*2210*/  SEL R5, R5, R2, !P0 ;  /* 0x0000000205057207 */ /* 0x000fc80004000000 */
[----:B------:R-:W0:Y:S08]  /*2220*/  I2F.U64.RP R12, R4 ;  /* 0x00000004000c7312 */ /* 0x000e300000309000 */
[----:B0-----:R-:W0:Y:S02]  /*2230*/  MUFU.RCP R12, R12 ;  /* 0x0000000c000c7308 */ /* 0x001e240000001000 */
[----:B0-----:R-:W-:-:S06]  /*2240*/  VIADD R8, R12, 0x1ffffffe ;  /* 0x1ffffffe0c087836 */ /* 0x001fcc0000000000 */
[----:B------:R-:W0:Y:S02]  /*2250*/  F2I.U64.TRUNC R8, R8 ;  /* 0x0000000800087311 */ /* 0x000e24000020d800 */
[----:B0-----:R-:W-:-:S04]  /*2260*/  IMAD.WIDE.U32 R10, R8, R4, RZ ;  /* 0x00000004080a7225 */ /* 0x001fc800078e00ff */
[----:B------:R-:W-:Y:S01]  /*2270*/  IMAD R11, R8, R5, R11 ;  /* 0x00000005080b7224 */ /* 0x000fe200078e020b */
[----:B------:R-:W-:-:S03]  /*2280*/  IADD3 R13, P0, PT, RZ, -R10, RZ ;  /* 0x8000000aff0d7210 */ /* 0x000fc60007f1e0ff */
[----:B------:R-:W-:Y:S02]  /*2290*/  IMAD R11, R9, R4, R11 ;  /* 0x00000004090b7224 */ /* 0x000fe400078e020b */
[----:B------:R-:W-:-:S04]  /*22a0*/  IMAD.HI.U32 R10, R8, R13, RZ ;  /* 0x0000000d080a7227 */ /* 0x000fc800078e00ff */
[----:B------:R-:W-:Y:S02]  /*22b0*/  IMAD.X R15, RZ, RZ, ~R11, P0 ;  /* 0x000000ffff0f7224 */ /* 0x000fe400000e0e0b */
[----:B------:R-:W-:Y:S02]  /*22c0*/  IMAD.MOV.U32 R11, RZ, RZ, R8 ;  /* 0x000000ffff0b7224 */ /* 0x000fe400078e0008 */
[-C--:B------:R-:W-:Y:S02]  /*22d0*/  IMAD R17, R9, R15.reuse, RZ ;  /* 0x0000000f09117224 */ /* 0x080fe400078e02ff */
[----:B------:R-:W-:-:S04]  /*22e0*/  IMAD.WIDE.U32 R10, P0, R8, R15, R10 ;  /* 0x0000000f080a7225 */ /* 0x000fc8000780000a */
[----:B------:R-:W-:-:S04]  /*22f0*/  IMAD.HI.U32 R15, R9, R15, RZ ;  /* 0x0000000f090f7227 */ /* 0x000fc800078e00ff */
[----:B------:R-:W-:-:S05]  /*2300*/  IMAD.HI.U32 R10, P1, R9, R13, R10 ;  /* 0x0000000d090a7227 */ /* 0x000fca000782000a */
[----:B------:R-:W-:Y:S01]  /*2310*/  IADD3 R11, P2, PT, R17, R10, RZ ;  /* 0x0000000a110b7210 */ /* 0x000fe20007f5e0ff */
[----:B------:R-:W-:Y:S01]  /*2320*/  IMAD.X R10, R15, 0x1, R9, P0 ;  /* 0x000000010f0a7824 */ /* 0x000fe200000e0609 */
[----:B------:R-:W-:-:S03]  /*2330*/  IADD3 R17, P4, PT, RZ, -R6, RZ ;  /* 0x80000006ff117210 */ /* 0x000fc60007f9e0ff */
[----:B------:R-:W-:Y:S01]  /*2340*/  IMAD.WIDE.U32 R8, R11, R4, RZ ;  /* 0x000000040b087225 */ /* 0x000fe200078e00ff */
[----:B------:R-:W-:Y:S02]  /*2350*/  IADD3.X R13, PT, PT, RZ, RZ, R10, P2, P1 ;  /* 0x000000ffff0d7210 */ /* 0x000fe400017e240a */
[----:B------:R-:W-:Y:S01]  /*2360*/  SEL R17, R17, R6, !P3 ;  /* 0x0000000611117207 */ /* 0x000fe20005800000 */
[----:B------:R-:W-:Y:S01]  /*2370*/  IMAD R9, R11, R5, R9 ;  /* 0x000000050b097224 */ /* 0x000fe200078e0209 */
[----:B------:R-:W-:-:S03]  /*2380*/  IADD3 R15, P0, PT, RZ, -R8, RZ ;  /* 0x80000008ff0f7210 */ /* 0x000fc60007f1e0ff */
[----:B------:R-:W-:Y:S02]  /*2390*/  IMAD R9, R13, R4, R9 ;  /* 0x000000040d097224 */ /* 0x000fe400078e0209 */
[----:B------:R-:W-:-:S04]  /*23a0*/  IMAD.HI.U32 R10, R11, R15, RZ ;  /* 0x0000000f0b0a7227 */ /* 0x000fc800078e00ff */
[----:B------:R-:W-:Y:S02]  /*23b0*/  IMAD.X R8, RZ, RZ, ~R9, P0 ;  /* 0x000000ffff087224 */ /* 0x000fe400000e0e09 */
[----:B------:R-:W-:Y:S02]  /*23c0*/  IMAD.MOV.U32 R9, RZ, RZ, RZ ;  /* 0x000000ffff097224 */ /* 0x000fe400078e00ff */
[----:B------:R-:W-:-:S04]  /*23d0*/  IMAD.WIDE.U32 R10, P0, R11, R8, R10 ;  /* 0x000000080b0a7225 */ /* 0x000fc8000780000a */
[----:B------:R-:W-:-:S04]  /*23e0*/  IMAD.HI.U32 R11, P1, R13, R15, R10 ;  /* 0x0000000f0d0b7227 */ /* 0x000fc8000782000a */
[CC--:B------:R-:W-:Y:S02]  /*23f0*/  IMAD R10, R13.reuse, R8.reuse, RZ ;  /* 0x000000080d0a7224 */ /* 0x0c0fe400078e02ff */
[----:B------:R-:W-:-:S03]  /*2400*/  IMAD.HI.U32 R8, R13, R8, RZ ;  /* 0x000000080d087227 */ /* 0x000fc600078e00ff */
[----:B------:R-:W-:Y:S01]  /*2410*/  IADD3 R11, P2, PT, R10, R11, RZ ;  /* 0x0000000b0a0b7210 */ /* 0x000fe20007f5e0ff */
[----:B------:R-:W-:Y:S02]  /*2420*/  IMAD.X R10, RZ, RZ, ~R7, P4 ;  /* 0x000000ffff0a7224 */ /* 0x000fe400020e0e07 */
[----:B------:R-:W-:Y:S02]  /*2430*/  IMAD.X R13, R8, 0x1, R13, P0 ;  /* 0x00000001080d7824 */ /* 0x000fe400000e060d */
[C---:B------:R-:W-:Y:S01]  /*2440*/  IMAD.HI.U32 R8, R11.reuse, R17, RZ ;  /* 0x000000110b087227 */ /* 0x040fe200078e00ff */
[-C--:B------:R-:W-:Y:S02]  /*2450*/  SEL R10, R10, R7.reuse, !P3 ;  /* 0x000000070a0a7207 */ /* 0x080fe40005800000 */
[----:B------:R-:W-:Y:S02]  /*2460*/  IADD3.X R13, PT, PT, RZ, RZ, R13, P2, P1 ;  /* 0x000000ffff0d7210 */ /* 0x000fe400017e240d */
[----:B------:R-:W-:Y:S01]  /*2470*/  LOP3.LUT R7, R2, R7, RZ, 0x3c, !PT ;  /* 0x0000000702077212 */ /* 0x000fe200078e3cff */
[----:B------:R-:W-:-:S04]  /*2480*/  IMAD.WIDE.U32 R8, R11, R10, R8 ;  /* 0x0000000a0b087225 */ /* 0x000fc800078e0008 */
[C---:B------:R-:W-:Y:S02]  /*2490*/  IMAD R11, R13.reuse, R10, RZ ;  /* 0x0000000a0d0b7224 */ /* 0x040fe400078e02ff */
[----:B------:R-:W-:-:S04]  /*24a0*/  IMAD.HI.U32 R8, P0, R13, R17, R8 ;  /* 0x000000110d087227 */ /* 0x000fc80007800008 */
[----:B------:R-:W-:Y:S01]  /*24b0*/  IMAD.HI.U32 R6, R13, R10, RZ ;  /* 0x0000000a0d067227 */ /* 0x000fe200078e00ff */
[----:B------:R-:W-:-:S03]  /*24c0*/  IADD3 R11, P1, PT, R11, R8, RZ ;  /* 0x000000080b0b7210 */ /* 0x000fc60007f3e0ff */
[----:B------:R-:W-:Y:S02]  /*24d0*/  IMAD.X R6, RZ, RZ, R6, P0 ;  /* 0x000000ffff067224 */ /* 0x000fe400000e0606 */
[----:B------:R-:W-:-:S04]  /*24e0*/  IMAD.WIDE.U32 R8, R11, R4, RZ ;  /* 0x000000040b087225 */ /* 0x000fc800078e00ff */
[----:B------:R-:W-:Y:S01]  /*24f0*/  IMAD.X R13, RZ, RZ, R6, P1 ;  /* 0x000000ffff0d7224 */ /* 0x000fe200008e0606 */
[----:B------:R-:W-:Y:S01]  /*2500*/  IADD3 R17, P1, PT, -R8, R17, RZ ;  /* 0x0000001108117210 */ /* 0x000fe20007f3e1ff */
[----:B------:R-:W-:-:S03]  /*2510*/  IMAD R6, R11, R5, R9 ;  /* 0x000000050b067224 */ /* 0x000fc600078e0209 */
[-C--:B------:R-:W-:Y:S01]  /*2520*/  ISETP.GE.U32.AND P0, PT, R17, R4.reuse, PT ;  /* 0x000000041100720c */ /* 0x080fe20003f06070 */
[----:B------:R-:W-:-:S04]  /*2530*/  IMAD R6, R13, R4, R6 ;  /* 0x000000040d067224 */ /* 0x000fc800078e0206 */
[----:B------:R-:W-:Y:S01]  /*2540*/  IMAD.X R19, R10, 0x1, ~R6, P1 ;  /* 0x000000010a137824 */ /* 0x000fe200008e0e06 */
[----:B------:R-:W-:Y:S02]  /*2550*/  IADD3 R9, P1, PT, R17, -R4, RZ ;  /* 0x8000000411097210 */ /* 0x000fe40007f3e0ff */
[----:B------:R-:W-:Y:S02]  /*2560*/  IADD3 R6, P2, PT, R11, 0x1, RZ ;  /* 0x000000010b067810 */ /* 0x000fe40007f5e0ff */
[C---:B------:R-:W-:Y:S01]  /*2570*/  ISETP.GE.U32.AND.EX P0, PT, R19.reuse, R5, PT, P0 ;  /* 0x000000051300720c */ /* 0x040fe20003f06100 */
[----:B------:R-:W-:Y:S02]  /*2580*/  IMAD.X R15, R19, 0x1, ~R5, P1 ;  /* 0x00000001130f7824 */ /* 0x000fe400008e0e05 */
[----:B------:R-:W-:Y:S01]  /*2590*/  IMAD.X R8, RZ, RZ, R13, P2 ;  /* 0x000000ffff087224 */ /* 0x000fe200010e060d */
[----:B------:R-:W-:Y:S02]  /*25a0*/  SEL R9, R9, R17, P0 ;  /* 0x0000001109097207 */ /* 0x000fe40000000000 */
[----:B------:R-:W-:-:S02]  /*25b0*/  SEL R11, R6, R11, P0 ;  /* 0x0000000b060b7207 */ /* 0x000fc40000000000 */
[----:B------:R-:W-:Y:S02]  /*25c0*/  SEL R15, R15, R19, P0 ;  /* 0x000000130f0f7207 */ /* 0x000fe40000000000 */
[----:B------:R-:W-:Y:S02]  /*25d0*/  ISETP.GE.U32.AND P1, PT, R9, R4, PT ;  /* 0x000000040900720c */ /* 0x000fe40003f26070 */
[----:B------:R-:W-:Y:S02]  /*25e0*/  SEL R6, R8, R13, P0 ;  /* 0x0000000d08067207 */ /* 0x000fe40000000000 */
[----:B------:R-:W-:Y:S02]  /*25f0*/  IADD3 R4, P2, PT, R11, 0x1, RZ ;  /* 0x000000010b047810 */ /* 0x000fe40007f5e0ff */
[----:B------:R-:W-:Y:S02]  /*2600*/  ISETP.GE.U32.AND.EX P0, PT, R15, R5, PT, P1 ;  /* 0x000000050f00720c */ /* 0x000fe40003f06110 */
[----:B------:R-:W-:Y:S01]  /*2610*/  ISETP.GE.AND P1, PT, R7, RZ, PT ;  /* 0x000000ff0700720c */ /* 0x000fe20003f26270 */
[----:B------:R-:W-:Y:S01]  /*2620*/  IMAD.X R5, RZ, RZ, R6, P2 ;  /* 0x000000ffff057224 */ /* 0x000fe200010e0606 */
[----:B------:R-:W-:-:S04]  /*2630*/  SEL R4, R4, R11, P0 ;  /* 0x0000000b04047207 */ /* 0x000fc80000000000 */
[----:B------:R-:W-:Y:S02]  /*2640*/  SEL R5, R5, R6, P0 ;  /* 0x0000000605057207 */ /* 0x000fe40000000000 */
[-C--:B------:R-:W-:Y:S02]  /*2650*/  IADD3 R9, P2, PT, RZ, -R4.reuse, RZ ;  /* 0x80000004ff097210 */ /* 0x080fe40007f5e0ff */
[----:B------:R-:W-:Y:S01]  /*2660*/  ISETP.NE.U32.AND P0, PT, R3, RZ, PT ;  /* 0x000000ff0300720c */ /* 0x000fe20003f05070 */
[----:B------:R-:W-:Y:S01]  /*2670*/  IMAD.MOV.U32 R3, RZ, RZ, 0x0 ;  /* 0x00000000ff037424 */ /* 0x000fe200078e00ff */
[----:B------:R-:W-:Y:S01]  /*2680*/  SEL R4, R9, R4, !P1 ;  /* 0x0000000409047207 */ /* 0x000fe20004800000 */
[----:B------:R-:W-:Y:S01]  /*2690*/  IMAD.X R6, RZ, RZ, ~R5, P2 ;  /* 0x000000ffff067224 */ /* 0x000fe200010e0e05 */
[----:B------:R-:W-:Y:S01]  /*26a0*/  ISETP.NE.AND.EX P0, PT, R2, RZ, PT, P0 ;  /* 0x000000ff0200720c */ /* 0x000fe20003f05300 */
[----:B------:R-:W-:-:S03]  /*26b0*/  IMAD.MOV.U32 R2, RZ, RZ, R0 ;  /* 0x000000ffff027224 */ /* 0x000fc600078e0000 */
[----:B------:R-:W-:Y:S02]  /*26c0*/  SEL R5, R6, R5, !P1 ;  /* 0x0000000506057207 */ /* 0x000fe40004800000 */
[----:B------:R-:W-:Y:S02]  /*26d0*/  SEL R4, R4, 0xffffffff, P0 ;  /* 0xffffffff04047807 */ /* 0x000fe40000000000 */
[----:B------:R-:W-:Y:S01]  /*26e0*/  SEL R5, R5, 0xffffffff, P0 ;  /* 0xffffffff05057807 */ /* 0x000fe20000000000 */
[----:B------:R-:W-:Y:S06]  /*26f0*/  RET.REL.NODEC R2 `(_Z10find_valuePclPllS0_S0_llS_iS0_) ;  /* 0xffffffd802407950 */ /* 0x000fec0003c3ffff */
.L_x_50:
[----:B------:R-:W-:-:S00]  /*2700*/  BRA `(.L_x_50) ;  /* 0xfffffffc00fc7947 */ /* 0x000fc0000383ffff */
[----:B------:R-:W-:-:S00]  /*2710*/  NOP ;  /* 0x0000000000007918 */ /* 0x000fc00000000000 */
        /* <DEDUP_REMOVED lines=14> */
.L_x_51:


//--------------------- .nv.global.init           --------------------------
	.section	.nv.global.init,"aw",@progbits
.nv.global.init:
	.type		$str$4,@object
	.size		$str$4,($str$2 - $str$4)
$str$4:
        /*0000*/ 	.byte	0x6a, 0x20, 0x3c, 0x20, 0x6e, 0x00
	.type		$str$2,@object
	.size		$str$2,($str - $str$2)
$str$2:
        /*0006*/ 	.byte	0x66, 0x61, 0x6c, 0x73, 0x65, 0x00
	.type		$str,@object
	.size		$str,($str$1 - $str)
$str:
        /*000c*/ 	.byte	0x69, 0x20, 0x3c, 0x3d, 0x20, 0x33, 0x35, 0x00
	.type		$str$1,@object
	.size		$str$1,($str$3 - $str$1)
$str$1:
        /*0014*/ 	.byte	0x2f, 0x74, 0x6d, 0x70, 0x2f, 0x73, 0x61, 0x73, 0x73, 0x5f, 0x63, 0x75, 0x5f, 0x74, 0x67, 0x6a
        /*0024*/ 	.byte	0x61, 0x63, 0x30, 0x5f, 0x63, 0x2f, 0x6b, 0x2e, 0x63, 0x75, 0x00
	.type		$str$3,@object
	.size		$str$3,(__unnamed_1 - $str$3)
$str$3:
        /*002f*/ 	.byte	0x73, 0x74, 0x72, 0x69, 0x6e, 0x67, 0x5f, 0x65, 0x6e, 0x64, 0x5f, 0x69, 0x6e, 0x64, 0x65, 0x78
        /*003f*/ 	.byte	0x20, 0x3e, 0x3d, 0x20, 0x6e, 0x65, 0x77, 0x5f, 0x6c, 0x69, 0x6e, 0x65, 0x5f, 0x73, 0x74, 0x61
        /*004f*/ 	.byte	0x72, 0x74, 0x00
	.type		__unnamed_1,@object
	.size		__unnamed_1,($str$5 - __unnamed_1)
__unnamed_1:
        /*0052*/ 	.byte	0x76, 0x6f, 0x69, 0x64, 0x20, 0x66, 0x69, 0x6e, 0x64, 0x5f, 0x76, 0x61, 0x6c, 0x75, 0x65, 0x28
        /*0062*/ 	.byte	0x63, 0x68, 0x61, 0x72, 0x20, 0x2a, 0x2c, 0x20, 0x6c, 0x6f, 0x6e, 0x67, 0x2c, 0x20, 0x6c, 0x6f
        /*0072*/ 	.byte	0x6e, 0x67, 0x20, 0x2a, 0x2c, 0x20, 0x6c, 0x6f, 0x6e, 0x67, 0x2c, 0x20, 0x6c, 0x6f, 0x6e, 0x67
        /*0082*/ 	.byte	0x20, 0x2a, 0x2c, 0x20, 0x6c, 0x6f, 0x6e, 0x67, 0x20, 0x2a, 0x2c, 0x20, 0x6c, 0x6f, 0x6e, 0x67
        /*0092*/ 	.byte	0x2c, 0x20, 0x6c, 0x6f, 0x6e, 0x67, 0x2c, 0x20, 0x63, 0x68, 0x61, 0x72, 0x20, 0x2a, 0x2c, 0x20
        /*00a2*/ 	.byte	0x69, 0x6e, 0x74, 0x2c, 0x20, 0x6c, 0x6f, 0x6e, 0x67, 0x20, 0x2a, 0x29, 0x00
	.type		$str$5,@object
	.size		$str$5,(.L_6 - $str$5)
$str$5:
        /*00af*/ 	.byte	0x63, 0x75, 0x72, 0x72, 0x65, 0x6e, 0x74, 0x5f, 0x63, 0x68, 0x61, 0x72, 0x61, 0x63, 0x74, 0x65
        /*00bf*/ 	.byte	0x72, 0x20, 0x3d, 0x3d, 0x20, 0x27, 0x5c, 0x6e, 0x27, 0x20, 0x7c, 0x7c, 0x20, 0x63, 0x75, 0x72
        /*00cf*/ 	.byte	0x72, 0x65, 0x6e, 0x74, 0x5f, 0x63, 0x68, 0x61, 0x72, 0x61, 0x63, 0x74, 0x65, 0x72, 0x20, 0x3d
        /*00df*/ 	.byte	0x3d, 0x20, 0x27, 0x5c, 0x72, 0x27, 0x20, 0x7c, 0x7c, 0x20, 0x63, 0x75, 0x72, 0x72, 0x65, 0x6e
        /*00ef*/ 	.byte	0x74, 0x5f, 0x63, 0x68, 0x61, 0x72, 0x61, 0x63, 0x74, 0x65, 0x72, 0x20, 0x3d, 0x3d, 0x20, 0x27
        /*00ff*/ 	.byte	0x5c, 0x74, 0x27, 0x20, 0x7c, 0x7c, 0x20, 0x63, 0x75, 0x72, 0x72, 0x65, 0x6e, 0x74, 0x5f, 0x63
        /*010f*/ 	.byte	0x68, 0x61, 0x72, 0x61, 0x63, 0x74, 0x65, 0x72, 0x20, 0x3d, 0x3d, 0x20, 0x27, 0x20, 0x27, 0x00
.L_6:


//--------------------- .nv.shared.reserved.0     --------------------------
	.section	.nv.shared.reserved.0,"aw",@nobits
	.weak		__nv_reservedSMEM_offset_0_alias
	.size		__nv_reservedSMEM_offset_0_alias, 0, 64
	.other		__nv_reservedSMEM_offset_0_alias,@"STO_CUDA_RESERVED_SHARED STV_DEFAULT"
__nv_reservedSMEM_offset_0_alias:
	.zero		0
	.zero		64


//--------------------- .nv.constant0._Z10find_valuePclPllS0_S0_llS_iS0_ --------------------------
	.section	.nv.constant0._Z10find_valuePclPllS0_S0_llS_iS0_,"a",@progbits
	.sectionflags	@""
	.align	4
.nv.constant0._Z10find_valuePclPllS0_S0_llS_iS0_:
	.zero		984


//--------------------- SYMBOLS --------------------------

	.type		.nv.reservedSmem.offset0,@object
	.size		.nv.reservedSmem.offset0,0x4
	.type		__assertfail,@function
